def matmul_kernel(
    a_ptr,
    b_ptr,
    c_ptr,
    M,
    N,
    K,
    stride_am,
    stride_ak,
    stride_bk,
    stride_bn,
    stride_cm,
    stride_cn,
    BLOCK_M: tl.constexpr,
    BLOCK_N: tl.constexpr,
    BLOCK_K: tl.constexpr,
    GROUP_M: tl.constexpr,
):
    pid = tl.program_id(axis=0)
    num_pid_m = tl.cdiv(M, BLOCK_M)
    num_pid_n = tl.cdiv(N, BLOCK_N)
    num_pid_in_group = GROUP_M * num_pid_n
    group_id = pid // num_pid_in_group
    first_pid_m = group_id * GROUP_M
    group_size_m = min(num_pid_m - first_pid_m, GROUP_M)
    pid_m = first_pid_m + ((pid % num_pid_in_group) % group_size_m)
    pid_n = (pid % num_pid_in_group) // group_size_m

    offs_am = (pid_m * BLOCK_M + tl.arange(0, BLOCK_M)) % M
    offs_bn = (pid_n * BLOCK_N + tl.arange(0, BLOCK_N)) % N
    offs_k = tl.arange(0, BLOCK_K)
    a_ptrs = a_ptr + offs_am[:, None] * stride_am + offs_k[None, :] * stride_ak
    b_ptrs = b_ptr + offs_k[:, None] * stride_bk + offs_bn[None, :] * stride_bn

    acc = tl.zeros((BLOCK_M, BLOCK_N), dtype=tl.float32)
    for kk in range(0, tl.cdiv(K, BLOCK_K)):
        a = tl.load(a_ptrs, mask=offs_k[None, :] < K - kk * BLOCK_K, other=0.0)
        b = tl.load(b_ptrs, mask=offs_k[:, None] < K - kk * BLOCK_K, other=0.0)
        acc = tl.dot(a, b, acc)
        a_ptrs += BLOCK_K * stride_ak
        b_ptrs += BLOCK_K * stride_bk

    c = acc.to(c_ptr.dtype.element_ty)
    offs_cm = pid_m * BLOCK_M + tl.arange(0, BLOCK_M)
    offs_cn = pid_n * BLOCK_N + tl.arange(0, BLOCK_N)
    c_ptrs = c_ptr + offs_cm[:, None] * stride_cm + offs_cn[None, :] * stride_cn
    mask = (offs_cm[:, None] < M) & (offs_cn[None, :] < N)
    tl.store(c_ptrs, c, mask=mask)

# config = {"BLOCK_K": 64, "BLOCK_M": 64, "BLOCK_N": 128, "GROUP_M": 8, "arch": "sm_100", "dtype": "fp8e5m2", "num_ctas": 1, "num_stages": 3, "num_warps": 8}
# arch = sm_100


// ===== COMPILED SASS (sm_100a) =====

	.target	sm_100a

	.elftype	@"ET_EXEC"


//--------------------- .note.nv.tkinfo           --------------------------
	.section	.note.nv.tkinfo,"",@"SHT_NOTE"
	.sectionflags	@"SHF_NOTE_NV_TKINFO"
	.tkinfo
        /*0018*/ 	.word	0x00000081
        /*0030*/ 	.string	""
        /*0030*/ 	.string	"ptxas-blackwell"
        /*0030*/ 	.string	"Cuda compilation tools, release 12.9, V12.9.86"
        /*0030*/ 	.string	"Build cuda_12.9.r12.9/compiler.36037853_0"
        /*0030*/ 	.string	"-v  -suppress-debug-info  -lineinfo  -arch sm_100a "



//--------------------- .note.nv.cuver            --------------------------
	.section	.note.nv.cuver,"",@"SHT_NOTE"
	.sectionflags	@"SHF_NOTE_NV_CUVER"
        /*0018*/ 	.short	0x0001
        /*001a*/ 	.short	0x0064
        /*001c*/ 	.short	0x0001
        /*001e*/ 	.short	0x0000
        /*0020*/ 	.short	0x0001
        /*0022*/ 	.short	0x0000


//--------------------- .nv.info                  --------------------------
	.section	.nv.info,"",@"SHT_CUDA_INFO"
	.align	4


	//----- nvinfo : EIATTR_REGCOUNT
	.align		4
        /*0000*/ 	.byte	0x04, 0x2f
        /*0002*/ 	.short	(.L_4 - .L_3)
	.align		4
.L_3:
        /*0004*/ 	.word	index@(matmul_kernel)
        /*0008*/ 	.word	0x000000d1


	//----- nvinfo : EIATTR_FRAME_SIZE
	.align		4
.L_4:
        /*000c*/ 	.byte	0x04, 0x11
        /*000e*/ 	.short	(.L_6 - .L_5)
	.align		4
.L_5:
        /*0010*/ 	.word	index@($__internal_2_$__cuda_sm10x_tcgen05_guardrail_trap_unallocated_columns_being_dealloced)
        /*0014*/ 	.word	0x00000000


	//----- nvinfo : EIATTR_FRAME_SIZE
	.align		4
.L_6:
        /*0018*/ 	.byte	0x04, 0x11
        /*001a*/ 	.short	(.L_8 - .L_7)
	.align		4
.L_7:
        /*001c*/ 	.word	index@($__internal_1_$__cuda_sm10x_tcgen05_guardrail_trap_phase_invalid_during_alloc)
        /*0020*/ 	.word	0x00000000


	//----- nvinfo : EIATTR_FRAME_SIZE
	.align		4
.L_8:
        /*0024*/ 	.byte	0x04, 0x11
        /*0026*/ 	.short	(.L_10 - .L_9)
	.align		4
.L_9:
        /*0028*/ 	.word	index@($__internal_0_$__cuda_sm10x_tcgen05_guardrail_trap_col_being_dealloced_not_returned_by_alloc)
        /*002c*/ 	.word	0x00000000


	//----- nvinfo : EIATTR_FRAME_SIZE
	.align		4
.L_10:
        /*0030*/ 	.byte	0x04, 0x11
        /*0032*/ 	.short	(.L_12 - .L_11)
	.align		4
.L_11:
        /*0034*/ 	.word	index@(matmul_kernel)
        /*0038*/ 	.word	0x00000000


	//----- nvinfo : EIATTR_MIN_STACK_SIZE
	.align		4
.L_12:
        /*003c*/ 	.byte	0x04, 0x12
        /*003e*/ 	.short	(.L_14 - .L_13)
	.align		4
.L_13:
        /*0040*/ 	.word	index@(matmul_kernel)
        /*0044*/ 	.word	0x00000000
.L_14:


//--------------------- .nv.info.matmul_kernel    --------------------------
	.section	.nv.info.matmul_kernel,"",@"SHT_CUDA_INFO"
	.sectionflags	@""
	.align	4


	//----- nvinfo : EIATTR_CUDA_API_VERSION
	.align		4
        /*0000*/ 	.byte	0x04, 0x37
        /*0002*/ 	.short	(.L_16 - .L_15)
.L_15:
        /*0004*/ 	.word	0x00000081


	//----- nvinfo : EIATTR_KPARAM_INFO
	.align		4
.L_16:
        /*0008*/ 	.byte	0x04, 0x17
        /*000a*/ 	.short	(.L_18 - .L_17)
.L_17:
        /*000c*/ 	.word	0x00000000
        /*0010*/ 	.short	0x000d
        /*0012*/ 	.short	0x0048
        /*0014*/ 	.byte	0x00, 0xf4, 0x21, 0x00


	//----- nvinfo : EIATTR_KPARAM_INFO
	.align		4
.L_18:
        /*0018*/ 	.byte	0x04, 0x17
        /*001a*/ 	.short	(.L_20 - .L_19)
.L_19:
        /*001c*/ 	.word	0x00000000
        /*0020*/ 	.short	0x000c
        /*0022*/ 	.short	0x0040
        /*0024*/ 	.byte	0x00, 0xf4, 0x21, 0x00


	//----- nvinfo : EIATTR_KPARAM_INFO
	.align		4
.L_20:
        /*0028*/ 	.byte	0x04, 0x17
        /*002a*/ 	.short	(.L_22 - .L_21)
.L_21:
        /*002c*/ 	.word	0x00000000
        /*0030*/ 	.short	0x000b
        /*0032*/ 	.short	0x0038
        /*0034*/ 	.byte	0x00, 0xf0, 0x11, 0x00


	//----- nvinfo : EIATTR_KPARAM_INFO
	.align		4
.L_22:
        /*0038*/ 	.byte	0x04, 0x17
        /*003a*/ 	.short	(.L_24 - .L_23)
.L_23:
        /*003c*/ 	.word	0x00000000
        /*0040*/ 	.short	0x000a
        /*0042*/ 	.short	0x0034
        /*0044*/ 	.byte	0x00, 0xf0, 0x11, 0x00


	//----- nvinfo : EIATTR_KPARAM_INFO
	.align		4
.L_24:
        /*0048*/ 	.byte	0x04, 0x17
        /*004a*/ 	.short	(.L_26 - .L_25)
.L_25:
        /*004c*/ 	.word	0x00000000
        /*0050*/ 	.short	0x0009
        /*0052*/ 	.short	0x0030
        /*0054*/ 	.byte	0x00, 0xf0, 0x11, 0x00


	//----- nvinfo : EIATTR_KPARAM_INFO
	.align		4
.L_26:
        /*0058*/ 	.byte	0x04, 0x17
        /*005a*/ 	.short	(.L_28 - .L_27)
.L_27:
        /*005c*/ 	.word	0x00000000
        /*0060*/ 	.short	0x0008
        /*0062*/ 	.short	0x002c
        /*0064*/ 	.byte	0x00, 0xf0, 0x11, 0x00


	//----- nvinfo : EIATTR_KPARAM_INFO
	.align		4
.L_28:
        /*0068*/ 	.byte	0x04, 0x17
        /*006a*/ 	.short	(.L_30 - .L_29)
.L_29:
        /*006c*/ 	.word	0x00000000
        /*0070*/ 	.short	0x0007
        /*0072*/ 	.short	0x0028
        /*0074*/ 	.byte	0x00, 0xf0, 0x11, 0x00


	//----- nvinfo : EIATTR_KPARAM_INFO
	.align		4
.L_30:
        /*0078*/ 	.byte	0x04, 0x17
        /*007a*/ 	.short	(.L_32 - .L_31)
.L_31:
        /*007c*/ 	.word	0x00000000
        /*0080*/ 	.short	0x0006
        /*0082*/ 	.short	0x0024
        /*0084*/ 	.byte	0x00, 0xf0, 0x11, 0x00


	//----- nvinfo : EIATTR_KPARAM_INFO
	.align		4
.L_32:
        /*0088*/ 	.byte	0x04, 0x17
        /*008a*/ 	.short	(.L_34 - .L_33)
.L_33:
        /*008c*/ 	.word	0x00000000
        /*0090*/ 	.short	0x0005
        /*0092*/ 	.short	0x0020
        /*0094*/ 	.byte	0x00, 0xf0, 0x11, 0x00


	//----- nvinfo : EIATTR_KPARAM_INFO
	.align		4
.L_34:
        /*0098*/ 	.byte	0x04, 0x17
        /*009a*/ 	.short	(.L_36 - .L_35)
.L_35:
        /*009c*/ 	.word	0x00000000
        /*00a0*/ 	.short	0x0004
        /*00a2*/ 	.short	0x001c
        /*00a4*/ 	.byte	0x00, 0xf0, 0x11, 0x00


	//----- nvinfo : EIATTR_KPARAM_INFO
	.align		4
.L_36:
        /*00a8*/ 	.byte	0x04, 0x17
        /*00aa*/ 	.short	(.L_38 - .L_37)
.L_37:
        /*00ac*/ 	.word	0x00000000
        /*00b0*/ 	.short	0x0003
        /*00b2*/ 	.short	0x0018
        /*00b4*/ 	.byte	0x00, 0xf0, 0x11, 0x00


	//----- nvinfo : EIATTR_KPARAM_INFO
	.align		4
.L_38:
        /*00b8*/ 	.byte	0x04, 0x17
        /*00ba*/ 	.short	(.L_40 - .L_39)
.L_39:
        /*00bc*/ 	.word	0x00000000
        /*00c0*/ 	.short	0x0002
        /*00c2*/ 	.short	0x0010
        /*00c4*/ 	.byte	0x00, 0xf4, 0x21, 0x00


	//----- nvinfo : EIATTR_KPARAM_INFO
	.align		4
.L_40:
        /*00c8*/ 	.byte	0x04, 0x17
        /*00ca*/ 	.short	(.L_42 - .L_41)
.L_41:
        /*00cc*/ 	.word	0x00000000
        /*00d0*/ 	.short	0x0001
        /*00d2*/ 	.short	0x0008
        /*00d4*/ 	.byte	0x00, 0xf4, 0x21, 0x00


	//----- nvinfo : EIATTR_KPARAM_INFO
	.align		4
.L_42:
        /*00d8*/ 	.byte	0x04, 0x17
        /*00da*/ 	.short	(.L_44 - .L_43)
.L_43:
        /*00dc*/ 	.word	0x00000000
        /*00e0*/ 	.short	0x0000
        /*00e2*/ 	.short	0x0000
        /*00e4*/ 	.byte	0x00, 0xf4, 0x21, 0x00


	//----- nvinfo : EIATTR_AT_ENTRY_FRAGMENTS
	.align		4
.L_44:
        /*00e8*/ 	.byte	0x04, 0x4f
        /*00ea*/ 	.short	(.L_46 - .L_45)


	//   ....[0]....
.L_45:
        /*00ec*/ 	.word	0x00000004


	//----- nvinfo : EIATTR_RESERVED_SMEM_USED
	.align		4
.L_46:
        /*00f0*/ 	.byte	0x01, 0x41
	.zero		2


	//----- nvinfo : EIATTR_SPARSE_MMA_MASK
	.align		4
        /*00f4*/ 	.byte	0x03, 0x50
        /*00f6*/ 	.short	0x0000


	//----- nvinfo : EIATTR_TCGEN05_1CTA_USED
	.align		4
        /*00f8*/ 	.byte	0x01, 0x51
	.zero		2


	//----- nvinfo : EIATTR_MAXREG_COUNT
	.align		4
        /*00fc*/ 	.byte	0x03, 0x1b
        /*00fe*/ 	.short	0x00ff


	//----- nvinfo : EIATTR_NUM_BARRIERS
	.align		4
        /*0100*/ 	.byte	0x02, 0x4c
        /*0102*/ 	.byte	0x01
	.zero		1


	//----- nvinfo : EIATTR_INT_WARP_WIDE_INSTR_OFFSETS
	.align		4
        /*0104*/ 	.byte	0x04, 0x31
        /*0106*/ 	.short	(.L_48 - .L_47)


	//   ....[0]....
.L_47:
        /*0108*/ 	.word	0x00002b50


	//   ....[1]....
        /*010c*/ 	.word	0x00002b90


	//   ....[2]....
        /*0110*/ 	.word	0x00003c70


	//   ....[3]....
        /*0114*/ 	.word	0x000071b0


	//   ....[4]....
        /*0118*/ 	.word	0x00007200


	//----- nvinfo : EIATTR_COOP_GROUP_MASK_REGIDS
	.align		4
.L_48:
        /*011c*/ 	.byte	0x04, 0x29
        /*011e*/ 	.short	(.L_50 - .L_49)


	//   ....[0]....
.L_49:
        /*0120*/ 	.word	0xffffffff


	//   ....[1]....
        /*0124*/ 	.word	0xffffffff


	//   ....[2]....
        /*0128*/ 	.word	0xffffffff


	//   ....[3]....
        /*012c*/ 	.word	0xffffffff


	//----- nvinfo : EIATTR_COOP_GROUP_INSTR_OFFSETS
	.align		4
.L_50:
        /*0130*/ 	.byte	0x04, 0x28
        /*0132*/ 	.short	(.L_52 - .L_51)


	//   ....[0]....
.L_51:
        /*0134*/ 	.word	0x00000060


	//   ....[1]....
        /*0138*/ 	.word	0x00000320


	//   ....[2]....
        /*013c*/ 	.word	0x00007040


	//   ....[3]....
        /*0140*/ 	.word	0x000072b0


	//----- nvinfo : EIATTR_VRC_CTA_INIT_COUNT
	.align		4
.L_52:
        /*0144*/ 	.byte	0x02, 0x4a
        /*0146*/ 	.byte	0x80
	.zero		1


	//----- nvinfo : EIATTR_MBARRIER_INSTR_OFFSETS
	.align		4
        /*0148*/ 	.byte	0x04, 0x39
        /*014a*/ 	.short	(.L_54 - .L_53)


	//   ....[0]....
.L_53:
        /*014c*/ 	.word	0x00002d30
        /*0150*/ 	.word	0x000000ff
        /*0154*/ 	.word	0x00000000
        /*0158*/ 	.short	0x0100
        /*015a*/ 	.byte	0x19
	.zero		1


	//   ....[1]....
        /*015c*/ 	.word	0x00003ca0
        /*0160*/ 	.word	0x000000ff
        /*0164*/ 	.word	0x00006008
        /*0168*/ 	.short	0x0100
        /*016a*/ 	.byte	0x0d
	.zero		1


	//   ....[2]....
        /*016c*/ 	.word	0x00004750
        /*0170*/ 	.word	0x000000ff
        /*0174*/ 	.word	0x00000000
        /*0178*/ 	.short	0x010a
        /*017a*/ 	.byte	0x19
	.zero		1


	//   ....[3]....
        /*017c*/ 	.word	0x00005c10
        /*0180*/ 	.word	0x000000ff
        /*0184*/ 	.word	0x00000000
        /*0188*/ 	.short	0x010a
        /*018a*/ 	.byte	0x19
	.zero		1


	//   ....[4]....
        /*018c*/ 	.word	0x00005d50
        /*0190*/ 	.word	0x000000ff
        /*0194*/ 	.word	0x00006000
        /*0198*/ 	.short	0x0108
        /*019a*/ 	.byte	0x0d
	.zero		1


	//   ....[5]....
        /*019c*/ 	.word	0x00005df0
        /*01a0*/ 	.word	0x000000ff
        /*01a4*/ 	.word	0x00006008
        /*01a8*/ 	.short	0x0108
        /*01aa*/ 	.byte	0x0d
	.zero		1


	//   ....[6]....
        /*01ac*/ 	.word	0x000072d0
        /*01b0*/ 	.word	0x000000ff
        /*01b4*/ 	.word	0x00000000
        /*01b8*/ 	.short	0x010a
        /*01ba*/ 	.byte	0x19
	.zero		1


	//   ....[7]....
        /*01bc*/ 	.word	0x00007300
        /*01c0*/ 	.word	0x000000ff
        /*01c4*/ 	.word	0x00000000
        /*01c8*/ 	.short	0x010a
        /*01ca*/ 	.byte	0x19
	.zero		1


	//----- nvinfo : EIATTR_NUM_MBARRIERS
	.align		4
.L_54:
        /*01cc*/ 	.byte	0x03, 0x38
        /*01ce*/ 	.short	0x0002


	//----- nvinfo : EIATTR_EXIT_INSTR_OFFSETS
	.align		4
        /*01d0*/ 	.byte	0x04, 0x1c
        /*01d2*/ 	.short	(.L_56 - .L_55)


	//   ....[0]....
.L_55:
        /*01d4*/ 	.word	0x000072c0


	//----- nvinfo : EIATTR_REQNTID
	.align		4
.L_56:
        /*01d8*/ 	.byte	0x04, 0x10
        /*01da*/ 	.short	(.L_58 - .L_57)
.L_57:
        /*01dc*/ 	.word	0x00000100
        /*01e0*/ 	.word	0x00000001
        /*01e4*/ 	.word	0x00000001


	//----- nvinfo : EIATTR_CRS_STACK_SIZE
	.align		4
.L_58:
        /*01e8*/ 	.byte	0x04, 0x1e
        /*01ea*/ 	.short	(.L_60 - .L_59)
.L_59:
        /*01ec*/ 	.word	0x00000000


	//----- nvinfo : EIATTR_CBANK_PARAM_SIZE
	.align		4
.L_60:
        /*01f0*/ 	.byte	0x03, 0x19
        /*01f2*/ 	.short	0x0050


	//----- nvinfo : EIATTR_PARAM_CBANK
	.align		4
        /*01f4*/ 	.byte	0x04, 0x0a
        /*01f6*/ 	.short	(.L_62 - .L_61)
	.align		4
.L_61:
        /*01f8*/ 	.word	index@(.nv.constant0.matmul_kernel)
        /*01fc*/ 	.short	0x0380
        /*01fe*/ 	.short	0x0050


	//----- nvinfo : EIATTR_SW_WAR
	.align		4
.L_62:
        /*0200*/ 	.byte	0x04, 0x36
        /*0202*/ 	.short	(.L_64 - .L_63)
.L_63:
        /*0204*/ 	.word	0x00000008
.L_64:


//--------------------- .nv.compat                --------------------------
	.section	.nv.compat,"",@"SHT_CUDA_COMPAT_INFO"
	.align	4
        /*0000*/ 	.byte	0x02, 0x02, 0x02, 0x00, 0x02, 0x05, 0x05, 0x00, 0x02, 0x03, 0x00, 0x00, 0x02, 0x06, 0x01, 0x00


//--------------------- .nv.callgraph             --------------------------
	.section	.nv.callgraph,"",@"SHT_CUDA_CALLGRAPH"
	.align	4
	.sectionentsize	8
	.align		4
        /*0000*/ 	.word	0x00000000
	.align		4
        /*0004*/ 	.word	0xffffffff
	.align		4
        /*0008*/ 	.word	0x00000000
	.align		4
        /*000c*/ 	.word	0xfffffffe
	.align		4
        /*0010*/ 	.word	0x00000000
	.align		4
        /*0014*/ 	.word	0xfffffffd
	.align		4
        /*0018*/ 	.word	0x00000000
	.align		4
        /*001c*/ 	.word	0xfffffffc


//--------------------- .text.matmul_kernel       --------------------------
	.section	.text.matmul_kernel,"ax",@progbits
	.align	128
        .global         matmul_kernel
        .type           matmul_kernel,@function
        .size           matmul_kernel,(.L_x_20 - matmul_kernel)
        .other          matmul_kernel,@"STO_CUDA_ENTRY STV_DEFAULT"
matmul_kernel:
.text.matmul_kernel:
[----:B------:R-:W0:Y:S01]  /*0000*/  LDC R1, c[0x0][0x37c] ;  /* 0x0000df00ff017b82 */ /* 0x000e220000000800 */
[----:B------:R-:W1:Y:S01]  /*0010*/  S2R R66, SR_TID.X ;  /* 0x0000000000427919 */ /* 0x000e620000002100 */
[----:B------:R-:W2:Y:S01]  /*0020*/  LDCU.64 UR26, c[0x0][0x358] ;  /* 0x00006b00ff1a77ac */ /* 0x000ea20008000a00 */
[----:B-1----:R-:W-:-:S13]  /*0030*/  ISETP.GE.U32.AND P1, PT, R66, 0x20, PT ;  /* 0x000000204200780c */ /* 0x002fda0003f26070 */
[----:B--2---:R-:W-:Y:S05]  /*0040*/  @P1 BRA `(.L_x_0) ;  /* 0x0000000000b81947 */ /* 0x004fea0003800000 */
[----:B------:R-:W1:Y:S01]  /*0050*/  S2UR UR6, SR_CgaCtaId ;  /* 0x00000000000679c3 */ /* 0x000e620000008800 */
[----:B------:R-:W-:Y:S01]  /*0060*/  NOP ;  /* 0x0000000000007918 */ /* 0x000fe20000000000 */
[----:B------:R-:W-:Y:S02]  /*0070*/  UMOV UR4, 0x40 ;  /* 0x0000004000047882 */ /* 0x000fe40000000000 */
[----:B-1----:R-:W-:-:S09]  /*0080*/  ULEA UR4, UR6, UR4, 0x18 ;  /* 0x0000000406047291 */ /* 0x002fd2000f8ec0ff */
[----:B------:R-:W1:Y:S01]  /*0090*/  LDS.U8 R0, [UR4] ;  /* 0x00000004ff007984 */ /* 0x000e620008000000 */
[----:B------:R-:W-:Y:S02]  /*00a0*/  UMOV UR4, 0x400 ;  /* 0x0000040000047882 */ /* 0x000fe40000000000 */
[----:B------:R-:W-:Y:S01]  /*00b0*/  ULEA UR4, UR6, UR4, 0x18 ;  /* 0x0000000406047291 */ /* 0x000fe2000f8ec0ff */
[----:B-1----:R-:W-:-:S13]  /*00c0*/  ISETP.NE.AND P0, PT, R0, RZ, PT ;  /* 0x000000ff0000720c */ /* 0x002fda0003f05270 */
[----:B------:R-:W-:Y:S05]  /*00d0*/  @P0 BRA `(.L_x_1) ;  /* 0x00000000007c0947 */ /* 0x000fea0003800000 */
[----:B------:R-:W-:-:S13]  /*00e0*/  ELECT P0, URZ, PT ;  /* 0x0000000000ff782f */ /* 0x000fda0003800000 */
[----:B------:R-:W-:Y:S05]  /*00f0*/  @!P0 BRA `(.L_x_2) ;  /* 0x0000000000848947 */ /* 0x000fea0003800000 */
[----:B------:R-:W-:Y:S01]  /*0100*/  UMOV UR5, 0x4 ;  /* 0x0000000400057882 */ /* 0x000fe20000000000 */
[----:B------:R-:W-:Y:S02]  /*0110*/  IMAD.MOV.U32 R4, RZ, RZ, 0x1 ;  /* 0x00000001ff047424 */ /* 0x000fe400078e00ff */
[----:B------:R-:W-:Y:S02]  /*0120*/  IMAD.MOV.U32 R5, RZ, RZ, 0xf ;  /* 0x0000000fff057424 */ /* 0x000fe400078e00ff */
[----:B------:R-:W-:Y:S04]  /*0130*/  DEPBAR.LE SB1, 0x36 ;  /* 0x00009d800000791a */ /* 0x000fe80000000000 */
[----:B------:R-:W1:Y:S02]  /*0140*/  UTCATOMSWS.FIND_AND_SET.ALIGN UP0, UR5, UR5 ;  /* 0x00000005000575e3 */ /* 0x000e640008000800 */
[----:B-1----:R-:W-:-:S04]  /*0150*/  PLOP3.LUT P0, PT, PT, PT, UP0, 0x80, 0x8 ;  /* 0x000000000008781c */ /* 0x002fc80003f0f008 */
[----:B------:R-:W-:-:S04]  /*0160*/  SEL R0, RZ, 0xffffffff, !P0 ;  /* 0xffffffffff007807 */ /* 0x000fc80004000000 */
[----:B------:R-:W-:Y:S01]  /*0170*/  ISETP.NE.AND P0, PT, R0, RZ, PT ;  /* 0x000000ff0000720c */ /* 0x000fe20003f05270 */
[----:B------:R-:W-:-:S12]  /*0180*/  IMAD.U32 R0, RZ, RZ, UR5 ;  /* 0x00000005ff007e24 */ /* 0x000fd8000f8e00ff */
[----:B------:R-:W-:Y:S05]  /*0190*/  @P0 BRA `(.L_x_3) ;  /* 0x0000000000240947 */ /* 0x000fea0003800000 */
.L_x_4:
[----:B------:R-:W-:Y:S05]  /*01a0*/  NANOSLEEP 0x64 ;  /* 0x000000640000795d */ /* 0x000fea0003800000 */
[----:B------:R-:W-:-:S05]  /*01b0*/  UMOV UR5, 0x4 ;  /* 0x0000000400057882 */ /* 0x000fca0000000000 */
[----:B------:R-:W-:Y:S04]  /*01c0*/  DEPBAR.LE SB1, 0x36 ;  /* 0x00009d800000791a */ /* 0x000fe80000000000 */
[----:B------:R-:W1:Y:S02]  /*01d0*/  UTCATOMSWS.FIND_AND_SET.ALIGN UP0, UR5, UR5 ;  /* 0x00000005000575e3 */ /* 0x000e640008000800 */
[----:B-1----:R-:W-:-:S04]  /*01e0*/  PLOP3.LUT P0, PT, PT, PT, UP0, 0x80, 0x8 ;  /* 0x000000000008781c */ /* 0x002fc80003f0f008 */
[----:B------:R-:W-:-:S04]  /*01f0*/  SEL R0, RZ, 0xffffffff, !P0 ;  /* 0xffffffffff007807 */ /* 0x000fc80004000000 */
[----:B------:R-:W-:Y:S01]  /*0200*/  ISETP.NE.AND P0, PT, R0, RZ, PT ;  /* 0x000000ff0000720c */ /* 0x000fe20003f05270 */
[----:B------:R-:W-:-:S12]  /*0210*/  IMAD.U32 R0, RZ, RZ, UR5 ;  /* 0x00000005ff007e24 */ /* 0x000fd8000f8e00ff */
[----:B------:R-:W-:Y:S05]  /*0220*/  @!P0 BRA `(.L_x_4) ;  /* 0xfffffffc00dc8947 */ /* 0x000fea000383ffff */
.L_x_3:
[C---:B------:R-:W-:Y:S01]  /*0230*/  VIADD R3, R0.reuse, 0x10 ;  /* 0x0000001000037836 */ /* 0x040fe20000000000 */
[----:B------:R-:W-:Y:S01]  /*0240*/  UMOV UR5, 0x50 ;  /* 0x0000005000057882 */ /* 0x000fe20000000000 */
[----:B------:R-:W-:Y:S01]  /*0250*/  SHF.L.U32 R2, R5, R0, RZ ;  /* 0x0000000005027219 */ /* 0x000fe200000006ff */
[----:B------:R-:W-:Y:S01]  /*0260*/  ULEA UR5, UR6, UR5, 0x18 ;  /* 0x0000000506057291 */ /* 0x000fe2000f8ec0ff */
[----:B------:R-:W-:Y:S01]  /*0270*/  IMAD.SHL.U32 R0, R0, 0x20, RZ ;  /* 0x0000002000007824 */ /* 0x000fe200078e00ff */
[----:B------:R-:W-:-:S04]  /*0280*/  SHF.L.U32 R3, R4, R3, RZ ;  /* 0x0000000304037219 */ /* 0x000fc800000006ff */
[----:B------:R-:W-:-:S05]  /*0290*/  LOP3.LUT R2, R3, R2, RZ, 0xfc, !PT ;  /* 0x0000000203027212 */ /* 0x000fca00078efcff */
[----:B------:R1:W-:Y:S04]  /*02a0*/  ATOMS.OR RZ, [UR5], R2 ;  /* 0x00000002ffff798c */ /* 0x0003e8000b000005 */
[----:B------:R1:W-:Y:S01]  /*02b0*/  STS [UR4], R0 ;  /* 0x00000000ff007988 */ /* 0x0003e20008000804 */
[----:B------:R-:W-:Y:S05]  /*02c0*/  BRA `(.L_x_2) ;  /* 0x0000000000107947 */ /* 0x000fea0003800000 */
.L_x_1:
[----:B------:R-:W-:Y:S01]  /*02d0*/  IMAD.MOV.U32 R0, RZ, RZ, -0x1 ;  /* 0xffffffffff007424 */ /* 0x000fe200078e00ff */
[----:B------:R-:W-:-:S04]  /*02e0*/  MOV R2, 0x310 ;  /* 0x0000031000027802 */ /* 0x000fc80000000f00 */
[----:B------:R1:W-:Y:S03]  /*02f0*/  STS [UR4], R0 ;  /* 0x00000000ff007988 */ /* 0x0003e60008000804 */
[----:B01----:R-:W-:Y:S05]  /*0300*/  CALL.REL.NOINC `($__internal_1_$__cuda_sm10x_tcgen05_guardrail_trap_phase_invalid_during_alloc) ;  /* 0x0000007000147944 */ /* 0x003fea0003c00000 */
.L_x_2:
[----:B------:R-:W-:Y:S05]  /*0310*/  WARPSYNC.ALL ;  /* 0x0000000000007948 */ /* 0x000fea0003800000 */
[----:B------:R-:W-:Y:S01]  /*0320*/  NOP ;  /* 0x0000000000007918 */ /* 0x000fe20000000000 */
.L_x_0:
[----:B------:R-:W2:Y:S01]  /*0330*/  LDC.64 R28, c[0x0][0x398] ;  /* 0x0000e600ff1c7b82 */ /* 0x000ea20000000a00 */
[----:B------:R-:W3:Y:S01]  /*0340*/  S2R R5, SR_CTAID.X ;  /* 0x0000000000057919 */ /* 0x000ee20000002500 */
[----:B------:R-:W-:Y:S01]  /*0350*/  UMOV UR13, 0x400 ;  /* 0x00000400000d7882 */ /* 0x000fe20000000000 */
[----:B------:R-:W4:Y:S01]  /*0360*/  LDCU UR4, c[0x0][0x3a4] ;  /* 0x00007480ff0477ac */ /* 0x000f220008000800 */
[----:B------:R-:W-:Y:S01]  /*0370*/  SHF.R.U32.HI R78, RZ, 0x5, R66 ;  /* 0x00000005ff4e7819 */ /* 0x000fe20000011642 */
[----:B------:R-:W5:Y:S03]  /*0380*/  LDCU.128 UR16, c[0x0][0x380] ;  /* 0x00007000ff1077ac */ /* 0x000f660008000c00 */
[----:B------:R-:W1:Y:S01]  /*0390*/  S2UR UR6, SR_CgaCtaId ;  /* 0x00000000000679c3 */ /* 0x000e620000008800 */
[----:B------:R-:W-:Y:S01]  /*03a0*/  R2UR UR9, R78 ;  /* 0x000000004e0972ca */ /* 0x000fe200000e0000 */
[----:B------:R-:W0:Y:S01]  /*03b0*/  LDCU UR5, c[0x0][0x3b0] ;  /* 0x00007600ff0577ac */ /* 0x000e220008000800 */
[----:B------:R-:W-:-:S05]  /*03c0*/  UMOV UR8, 0x1 ;  /* 0x0000000100087882 */ /* 0x000fca0000000000 */
[----:B------:R-:W0:Y:S01]  /*03d0*/  LDC.64 R126, c[0x0][0x3a8] ;  /* 0x0000ea00ff7e7b82 */ /* 0x000e220000000a00 */
[----:B-12---:R-:W-:Y:S01]  /*03e0*/  VIADD R0, R29, 0x7f ;  /* 0x0000007f1d007836 */ /* 0x006fe20000000000 */
[----:B------:R-:W-:-:S06]  /*03f0*/  IABS R79, R29 ;  /* 0x0000001d004f7213 */ /* 0x000fcc0000000000 */
[----:B------:R-:W1:Y:S01]  /*0400*/  LDC R154, c[0x0][0x3a0] ;  /* 0x0000e800ff9a7b82 */ /* 0x000e620000000800 */
[----:B------:R-:W-:Y:S02]  /*0410*/  IABS R77, R28 ;  /* 0x0000001c004d7213 */ /* 0x000fe40000000000 */
[----:B------:R-:W-:Y:S01]  /*0420*/  SHF.R.S32.HI R3, RZ, 0x1f, R0 ;  /* 0x0000001fff037819 */ /* 0x000fe20000011400 */
[----:B------:R-:W-:-:S03]  /*0430*/  ULEA UR13, UR6, UR13, 0x18 ;  /* 0x0000000d060d7291 */ /* 0x000fc6000f8ec0ff */
[----:B------:R-:W-:Y:S02]  /*0440*/  LEA.HI R3, R3, R0, RZ, 0x7 ;  /* 0x0000000003037211 */ /* 0x000fe400078f38ff */
[----:B---3--:R-:W-:Y:S02]  /*0450*/  IABS R8, R5 ;  /* 0x0000000500087213 */ /* 0x008fe40000000000 */
[----:B------:R-:W-:-:S05]  /*0460*/  SHF.R.S32.HI R3, RZ, 0x7, R3 ;  /* 0x00000007ff037819 */ /* 0x000fca0000011403 */
[----:B------:R-:W-:-:S05]  /*0470*/  IMAD.SHL.U32 R4, R3, 0x8, RZ ;  /* 0x0000000803047824 */ /* 0x000fca00078e00ff */
[-C--:B------:R-:W-:Y:S02]  /*0480*/  IABS R7, R4.reuse ;  /* 0x0000000400077213 */ /* 0x080fe40000000000 */
[----:B------:R-:W-:Y:S02]  /*0490*/  IABS R10, R4 ;  /* 0x00000004000a7213 */ /* 0x000fe40000000000 */
[----:B------:R-:W2:Y:S08]  /*04a0*/  I2F.RP R0, R7 ;  /* 0x0000000700007306 */ /* 0x000eb00000209400 */
[----:B--2---:R-:W2:Y:S02]  /*04b0*/  MUFU.RCP R0, R0 ;  /* 0x0000000000007308 */ /* 0x004ea40000001000 */
[----:B--2---:R-:W-:-:S02]  /*04c0*/  VIADD R2, R0, 0xffffffe ;  /* 0x0ffffffe00027836 */ /* 0x004fc40000000000 */
[----:B------:R-:W-:-:S04]  /*04d0*/  IMAD.MOV R0, RZ, RZ, -R10 ;  /* 0x000000ffff007224 */ /* 0x000fc800078e0a0a */
[----:B------:R2:W3:Y:S02]  /*04e0*/  F2I.FTZ.U32.TRUNC.NTZ R3, R2 ;  /* 0x0000000200037305 */ /* 0x0004e4000021f000 */
[----:B--2---:R-:W-:Y:S02]  /*04f0*/  IMAD.MOV.U32 R2, RZ, RZ, RZ ;  /* 0x000000ffff027224 */ /* 0x004fe400078e00ff */
[----:B---3--:R-:W-:-:S04]  /*0500*/  IMAD.MOV R6, RZ, RZ, -R3 ;  /* 0x000000ffff067224 */ /* 0x008fc800078e0a03 */
[----:B------:R-:W-:Y:S02]  /*0510*/  IMAD R9, R6, R7, RZ ;  /* 0x0000000706097224 */ /* 0x000fe400078e02ff */
[----:B------:R-:W-:Y:S02]  /*0520*/  IMAD.MOV.U32 R6, RZ, RZ, R8 ;  /* 0x000000ffff067224 */ /* 0x000fe400078e0008 */
[----:B------:R-:W-:-:S06]  /*0530*/  IMAD.HI.U32 R3, R3, R9, R2 ;  /* 0x0000000903037227 */ /* 0x000fcc00078e0002 */
[----:B------:R-:W-:-:S04]  /*0540*/  IMAD.HI.U32 R3, R3, R6, RZ ;  /* 0x0000000603037227 */ /* 0x000fc800078e00ff */
[----:B------:R-:W-:Y:S01]  /*0550*/  IMAD R0, R3, R0, R6 ;  /* 0x0000000003007224 */ /* 0x000fe200078e0206 */
[----:B------:R-:W-:Y:S04]  /*0560*/  BAR.SYNC.DEFER_BLOCKING 0x0 ;  /* 0x0000000000007b1d */ /* 0x000fe80000010000 */
[----:B------:R-:W-:-:S13]  /*0570*/  ISETP.GT.U32.AND P2, PT, R7, R0, PT ;  /* 0x000000000700720c */ /* 0x000fda0003f44070 */
[----:B------:R-:W-:Y:S02]  /*0580*/  @!P2 IMAD.IADD R0, R0, 0x1, -R7 ;  /* 0x000000010000a824 */ /* 0x000fe400078e0a07 */
[----:B------:R-:W-:Y:S01]  /*0590*/  @!P2 VIADD R3, R3, 0x1 ;  /* 0x000000010303a836 */ /* 0x000fe20000000000 */
[----:B------:R-:W-:Y:S02]  /*05a0*/  ISETP.NE.AND P2, PT, R4, RZ, PT ;  /* 0x000000ff0400720c */ /* 0x000fe40003f45270 */
[----:B------:R-:W-:Y:S02]  /*05b0*/  ISETP.GE.U32.AND P0, PT, R0, R7, PT ;  /* 0x000000070000720c */ /* 0x000fe40003f06070 */
[----:B------:R-:W-:-:S04]  /*05c0*/  LOP3.LUT R0, R5, R4, RZ, 0x3c, !PT ;  /* 0x0000000405007212 */ /* 0x000fc800078e3cff */
[----:B------:R-:W-:Y:S01]  /*05d0*/  ISETP.GE.AND P3, PT, R0, RZ, PT ;  /* 0x000000ff0000720c */ /* 0x000fe20003f66270 */
[----:B------:R-:W-:-:S06]  /*05e0*/  VIADD R0, R28, 0x3f ;  /* 0x0000003f1c007836 */ /* 0x000fcc0000000000 */
[----:B------:R-:W-:-:S04]  /*05f0*/  @P0 VIADD R3, R3, 0x1 ;  /* 0x0000000103030836 */ /* 0x000fc80000000000 */
[----:B------:R-:W-:Y:S01]  /*0600*/  IMAD.MOV.U32 R2, RZ, RZ, R3 ;  /* 0x000000ffff027224 */ /* 0x000fe200078e0003 */
[----:B------:R-:W-:-:S03]  /*0610*/  SHF.R.S32.HI R3, RZ, 0x1f, R0 ;  /* 0x0000001fff037819 */ /* 0x000fc60000011400 */
[----:B------:R-:W-:Y:S01]  /*0620*/  @!P3 IMAD.MOV R2, RZ, RZ, -R2 ;  /* 0x000000ffff02b224 */ /* 0x000fe200078e0a02 */
[----:B------:R-:W-:Y:S02]  /*0630*/  @!P2 LOP3.LUT R2, RZ, R4, RZ, 0x33, !PT ;  /* 0x00000004ff02a212 */ /* 0x000fe400078e33ff */
[----:B------:R-:W-:-:S03]  /*0640*/  LEA.HI R3, R3, R0, RZ, 0x6 ;  /* 0x0000000003037211 */ /* 0x000fc600078f30ff */
[----:B------:R-:W-:Y:S02]  /*0650*/  IMAD.SHL.U32 R41, R2, 0x8, RZ ;  /* 0x0000000802297824 */ /* 0x000fe400078e00ff */
[----:B------:R-:W-:-:S03]  /*0660*/  IMAD.MOV R2, RZ, RZ, -R2 ;  /* 0x000000ffff027224 */ /* 0x000fc600078e0a02 */
[----:B------:R-:W-:Y:S01]  /*0670*/  LEA.HI.SX32 R3, R3, -R41, 0x1a ;  /* 0x8000002903037211 */ /* 0x000fe200078fd2ff */
[----:B------:R-:W-:Y:S02]  /*0680*/  IMAD R14, R4, R2, R5 ;  /* 0x00000002040e7224 */ /* 0x000fe400078e0205 */
[----:B------:R-:W-:Y:S01]  /*0690*/  IMAD.MOV.U32 R2, RZ, RZ, RZ ;  /* 0x000000ffff027224 */ /* 0x000fe200078e00ff */
[----:B------:R-:W-:Y:S02]  /*06a0*/  VIMNMX R11, PT, PT, R3, 0x8, PT ;  /* 0x00000008030b7848 */ /* 0x000fe40003fe0100 */
[----:B------:R-:W-:Y:S02]  /*06b0*/  IABS R4, R14 ;  /* 0x0000000e00047213 */ /* 0x000fe40000000000 */
[----:B------:R-:W-:-:S04]  /*06c0*/  IABS R7, R11 ;  /* 0x0000000b00077213 */ /* 0x000fc80000000000 */
[----:B------:R-:W2:Y:S08]  /*06d0*/  I2F.RP R0, R7 ;  /* 0x0000000700007306 */ /* 0x000eb00000209400 */
[----:B--2---:R-:W2:Y:S02]  /*06e0*/  MUFU.RCP R0, R0 ;  /* 0x0000000000007308 */ /* 0x004ea40000001000 */
[----:B--2---:R-:W-:-:S06]  /*06f0*/  VIADD R3, R0, 0xffffffe ;  /* 0x0ffffffe00037836 */ /* 0x004fcc0000000000 */
[----:B------:R-:W2:Y:S02]  /*0700*/  F2I.FTZ.U32.TRUNC.NTZ R3, R3 ;  /* 0x0000000300037305 */ /* 0x000ea4000021f000 */
[----:B--2---:R-:W-:-:S04]  /*0710*/  IMAD.MOV R6, RZ, RZ, -R3 ;  /* 0x000000ffff067224 */ /* 0x004fc800078e0a03 */
[----:B------:R-:W-:Y:S01]  /*0720*/  IMAD R5, R6, R7, RZ ;  /* 0x0000000706057224 */ /* 0x000fe200078e02ff */
[----:B------:R-:W-:-:S03]  /*0730*/  IABS R6, R11 ;  /* 0x0000000b00067213 */ /* 0x000fc60000000000 */
[----:B------:R-:W-:Y:S01]  /*0740*/  IMAD.HI.U32 R2, R3, R5, R2 ;  /* 0x0000000503027227 */ /* 0x000fe200078e0002 */
[----:B------:R-:W-:-:S03]  /*0750*/  SHF.R.U32.HI R5, RZ, 0x6, R66 ;  /* 0x00000006ff057819 */ /* 0x000fc60000011642 */
[----:B------:R-:W-:Y:S01]  /*0760*/  IMAD.MOV.U32 R3, RZ, RZ, R4 ;  /* 0x000000ffff037224 */ /* 0x000fe200078e0004 */
[----:B------:R-:W-:Y:S01]  /*0770*/  SGXT.U32 R5, R5, 0x2 ;  /* 0x000000020505781a */ /* 0x000fe20000000000 */
[----:B------:R-:W-:Y:S01]  /*0780*/  IMAD.MOV R0, RZ, RZ, -R6 ;  /* 0x000000ffff007224 */ /* 0x000fe200078e0a06 */
[----:B------:R-:W2:Y:S01]  /*0790*/  I2F.RP R4, R79 ;  /* 0x0000004f00047306 */ /* 0x000ea20000209400 */
[----:B------:R-:W-:-:S04]  /*07a0*/  IMAD.HI.U32 R2, R2, R3, RZ ;  /* 0x0000000302027227 */ /* 0x000fc800078e00ff */
[----:B------:R-:W-:Y:S02]  /*07b0*/  IMAD R0, R2, R0, R3 ;  /* 0x0000000002007224 */ /* 0x000fe400078e0203 */
[----:B0-----:R-:W-:Y:S01]  /*07c0*/  IMAD R109, R5, R126, RZ ;  /* 0x0000007e056d7224 */ /* 0x001fe200078e02ff */
[----:B------:R-:W0:Y:S02]  /*07d0*/  I2F.RP R3, R77 ;  /* 0x0000004d00037306 */ /* 0x000e240000209400 */
[----:B------:R-:W-:Y:S01]  /*07e0*/  ISETP.GT.U32.AND P2, PT, R7, R0, PT ;  /* 0x000000000700720c */ /* 0x000fe20003f44070 */
[----:B------:R-:W-:-:S04]  /*07f0*/  IMAD R133, R126, 0x4, R109 ;  /* 0x000000047e857824 */ /* 0x000fc800078e026d */
[C---:B------:R-:W-:Y:S01]  /*0800*/  IMAD R111, R126.reuse, 0x4, R133 ;  /* 0x000000047e6f7824 */ /* 0x040fe200078e0285 */
[----:B--2---:R-:W2:Y:S03]  /*0810*/  MUFU.RCP R4, R4 ;  /* 0x0000000400047308 */ /* 0x004ea60000001000 */
[----:B------:R-:W-:-:S04]  /*0820*/  IMAD R113, R126, 0x8, R111 ;  /* 0x000000087e717824 */ /* 0x000fc800078e026f */
[----:B------:R-:W-:Y:S01]  /*0830*/  @!P2 IMAD.IADD R0, R0, 0x1, -R7 ;  /* 0x000000010000a824 */ /* 0x000fe200078e0a07 */
[----:B0-----:R-:W0:Y:S01]  /*0840*/  MUFU.RCP R3, R3 ;  /* 0x0000000300037308 */ /* 0x001e220000001000 */
[----:B------:R-:W-:Y:S01]  /*0850*/  @!P2 VIADD R2, R2, 0x1 ;  /* 0x000000010202a836 */ /* 0x000fe20000000000 */
[----:B------:R-:W-:Y:S01]  /*0860*/  ISETP.NE.AND P2, PT, R11, RZ, PT ;  /* 0x000000ff0b00720c */ /* 0x000fe20003f45270 */
[----:B------:R-:W-:Y:S01]  /*0870*/  IMAD R135, R126, 0x4, R113 ;  /* 0x000000047e877824 */ /* 0x000fe200078e0271 */
[----:B------:R-:W-:Y:S02]  /*0880*/  ISETP.GE.U32.AND P0, PT, R0, R7, PT ;  /* 0x000000070000720c */ /* 0x000fe40003f06070 */
[----:B------:R-:W-:Y:S01]  /*0890*/  LOP3.LUT R0, R14, R11, RZ, 0x3c, !PT ;  /* 0x0000000b0e007212 */ /* 0x000fe200078e3cff */
[----:B------:R-:W-:Y:S02]  /*08a0*/  IMAD R115, R126, 0x4, R135 ;  /* 0x000000047e737824 */ /* 0x000fe400078e0287 */
[----:B--2---:R-:W-:Y:S01]  /*08b0*/  VIADD R6, R4, 0xffffffe ;  /* 0x0ffffffe04067836 */ /* 0x004fe20000000000 */
[----:B------:R-:W-:Y:S01]  /*08c0*/  ISETP.GE.AND P3, PT, R0, RZ, PT ;  /* 0x000000ff0000720c */ /* 0x000fe20003f66270 */
[----:B------:R-:W-:-:S02]  /*08d0*/  IMAD R117, R126, 0x8, R115 ;  /* 0x000000087e757824 */ /* 0x000fc400078e0273 */
[----:B------:R-:W2:Y:S02]  /*08e0*/  F2I.FTZ.U32.TRUNC.NTZ R7, R6 ;  /* 0x0000000600077305 */ /* 0x000ea4000021f000 */
[----:B------:R-:W-:Y:S02]  /*08f0*/  IMAD R137, R126, 0x4, R117 ;  /* 0x000000047e897824 */ /* 0x000fe400078e0275 */
[----:B------:R-:W-:Y:S02]  /*0900*/  @P0 VIADD R2, R2, 0x1 ;  /* 0x0000000102020836 */ /* 0x000fe40000000000 */
[----:B------:R-:W-:Y:S02]  /*0910*/  IMAD R119, R126, 0x4, R137 ;  /* 0x000000047e777824 */ /* 0x000fe400078e0289 */
[----:B------:R-:W-:Y:S02]  /*0920*/  IMAD.MOV.U32 R0, RZ, RZ, R2 ;  /* 0x000000ffff007224 */ /* 0x000fe400078e0002 */
[----:B0-----:R-:W-:-:S02]  /*0930*/  VIADD R2, R3, 0xffffffe ;  /* 0x0ffffffe03027836 */ /* 0x001fc40000000000 */
[----:B------:R-:W-:Y:S01]  /*0940*/  @!P3 IMAD.MOV R0, RZ, RZ, -R0 ;  /* 0x000000ffff00b224 */ /* 0x000fe200078e0a00 */
[----:B------:R-:W-:Y:S01]  /*0950*/  @!P2 LOP3.LUT R0, RZ, R11, RZ, 0x33, !PT ;  /* 0x0000000bff00a212 */ /* 0x000fe200078e33ff */
[----:B------:R-:W0:Y:S01]  /*0960*/  F2I.FTZ.U32.TRUNC.NTZ R3, R2 ;  /* 0x0000000200037305 */ /* 0x000e22000021f000 */
[--C-:B--2---:R-:W-:Y:S02]  /*0970*/  IMAD.MOV R4, RZ, RZ, -R7.reuse ;  /* 0x000000ffff047224 */ /* 0x104fe400078e0a07 */
[----:B------:R-:W-:Y:S02]  /*0980*/  IMAD.MOV.U32 R6, RZ, RZ, RZ ;  /* 0x000000ffff067224 */ /* 0x000fe400078e00ff */
[----:B------:R-:W-:Y:S02]  /*0990*/  IMAD.SHL.U32 R8, R0, 0x80, RZ ;  /* 0x0000008000087824 */ /* 0x000fe400078e00ff */
[----:B------:R-:W-:Y:S02]  /*09a0*/  IMAD R9, R4, R79, RZ ;  /* 0x0000004f04097224 */ /* 0x000fe400078e02ff */
[----:B------:R-:W-:Y:S01]  /*09b0*/  IMAD.MOV R0, RZ, RZ, -R0 ;  /* 0x000000ffff007224 */ /* 0x000fe200078e0a00 */
[C---:B------:R-:W-:Y:S01]  /*09c0*/  LOP3.LUT R65, R8.reuse, R5, RZ, 0xfc, !PT ;  /* 0x0000000508417212 */ /* 0x040fe200078efcff */
[----:B------:R-:W-:Y:S01]  /*09d0*/  IMAD.HI.U32 R10, R7, R9, R6 ;  /* 0x00000009070a7227 */ /* 0x000fe200078e0006 */
[----:B------:R-:W-:-:S02]  /*09e0*/  LOP3.LUT R63, R8, 0x8, R5, 0xfe, !PT ;  /* 0x00000008083f7812 */ /* 0x000fc400078efe05 */
[----:B------:R-:W-:Y:S01]  /*09f0*/  IABS R12, R65 ;  /* 0x00000041000c7213 */ /* 0x000fe20000000000 */
[----:B0-----:R-:W-:Y:S01]  /*0a00*/  IMAD.MOV R4, RZ, RZ, -R3 ;  /* 0x000000ffff047224 */ /* 0x001fe200078e0a03 */
[----:B------:R-:W-:Y:S01]  /*0a10*/  IABS R15, R63 ;  /* 0x0000003f000f7213 */ /* 0x000fe20000000000 */
[----:B------:R-:W-:Y:S01]  /*0a20*/  IMAD R0, R11, R0, R14 ;  /* 0x000000000b007224 */ /* 0x000fe200078e020e */
[--C-:B------:R-:W-:Y:S01]  /*0a30*/  LOP3.LUT R64, R8, 0x4, R5.reuse, 0xfe, !PT ;  /* 0x0000000408407812 */ /* 0x100fe200078efe05 */
[----:B------:R-:W-:Y:S01]  /*0a40*/  IMAD.HI.U32 R2, R10, R12, RZ ;  /* 0x0000000c0a027227 */ /* 0x000fe200078e00ff */
[--C-:B------:R-:W-:Y:S02]  /*0a50*/  LOP3.LUT R61, R8, 0x10, R5.reuse, 0xfe, !PT ;  /* 0x00000010083d7812 */ /* 0x100fe400078efe05 */
[----:B------:R-:W-:Y:S01]  /*0a60*/  IABS R14, R64 ;  /* 0x00000040000e7213 */ /* 0x000fe20000000000 */
[----:B------:R-:W-:Y:S01]  /*0a70*/  IMAD R7, R4, R77, RZ ;  /* 0x0000004d04077224 */ /* 0x000fe200078e02ff */
[C-C-:B------:R-:W-:Y:S01]  /*0a80*/  LOP3.LUT R60, R8.reuse, 0x14, R5.reuse, 0xfe, !PT ;  /* 0x00000014083c7812 */ /* 0x140fe200078efe05 */
[----:B------:R-:W-:Y:S01]  /*0a90*/  IMAD.MOV R4, RZ, RZ, -R2 ;  /* 0x000000ffff047224 */ /* 0x000fe200078e0a02 */
[----:B------:R-:W-:Y:S01]  /*0aa0*/  IABS R17, R61 ;  /* 0x0000003d00117213 */ /* 0x000fe20000000000 */
[----:B------:R-:W-:Y:S01]  /*0ab0*/  IMAD.MOV.U32 R2, RZ, RZ, RZ ;  /* 0x000000ffff027224 */ /* 0x000fe200078e00ff */
[----:B------:R-:W-:Y:S01]  /*0ac0*/  IABS R18, R60 ;  /* 0x0000003c00127213 */ /* 0x000fe20000000000 */
[----:B------:R-:W-:Y:S01]  /*0ad0*/  IMAD R12, R79, R4, R12 ;  /* 0x000000044f0c7224 */ /* 0x000fe200078e020c */
[----:B------:R-:W-:Y:S01]  /*0ae0*/  LOP3.LUT R59, R8, 0x18, R5, 0xfe, !PT ;  /* 0x00000018083b7812 */ /* 0x000fe200078efe05 */
[----:B------:R-:W-:Y:S01]  /*0af0*/  IMAD.HI.U32 R2, R3, R7, R2 ;  /* 0x0000000703027227 */ /* 0x000fe200078e0002 */
[----:B------:R-:W-:-:S02]  /*0b00*/  LEA.HI R7, R66, 0xc, RZ, 0x1a ;  /* 0x0000000c42077811 */ /* 0x000fc400078fd0ff */
[----:B------:R-:W-:Y:S01]  /*0b10*/  LOP3.LUT R56, R8, 0x24, R5, 0xfe, !PT ;  /* 0x0000002408387812 */ /* 0x000fe200078efe05 */
[----:B------:R-:W-:Y:S01]  /*0b20*/  IMAD.HI.U32 R3, R10, R15, RZ ;  /* 0x0000000f0a037227 */ /* 0x000fe200078e00ff */
[----:B------:R-:W-:Y:S02]  /*0b30*/  IABS R19, R59 ;  /* 0x0000003b00137213 */ /* 0x000fe40000000000 */
[----:B------:R-:W-:Y:S01]  /*0b40*/  IABS R13, R56 ;  /* 0x00000038000d7213 */ /* 0x000fe20000000000 */
[C---:B------:R-:W-:Y:S01]  /*0b50*/  IMAD.IADD R62, R8.reuse, 0x1, R7 ;  /* 0x00000001083e7824 */ /* 0x040fe200078e0207 */
[C---:B------:R-:W-:Y:S01]  /*0b60*/  LOP3.LUT R53, R8.reuse, 0x30, R5, 0xfe, !PT ;  /* 0x0000003008357812 */ /* 0x040fe200078efe05 */
[----:B------:R-:W-:Y:S01]  /*0b70*/  IMAD.MOV R16, RZ, RZ, -R3 ;  /* 0x000000ffff107224 */ /* 0x000fe200078e0a03 */
[----:B------:R-:W-:Y:S01]  /*0b80*/  LOP3.LUT R52, R8, 0x34, R5, 0xfe, !PT ;  /* 0x0000003408347812 */ /* 0x000fe200078efe05 */
[----:B------:R-:W-:Y:S01]  /*0b90*/  IMAD.IADD R41, R41, 0x1, R0 ;  /* 0x0000000129297824 */ /* 0x000fe200078e0200 */
[----:B------:R-:W-:Y:S01]  /*0ba0*/  IABS R9, R62 ;  /* 0x0000003e00097213 */ /* 0x000fe20000000000 */
[----:B------:R-:W-:Y:S01]  /*0bb0*/  IMAD R15, R79, R16, R15 ;  /* 0x000000104f0f7224 */ /* 0x000fe200078e020f */
[----:B------:R-:W-:Y:S01]  /*0bc0*/  IABS R25, R53 ;  /* 0x0000003500197213 */ /* 0x000fe20000000000 */
[----:B------:R-:W-:Y:S01]  /*0bd0*/  IMAD.HI.U32 R0, R10, R14, RZ ;  /* 0x0000000e0a007227 */ /* 0x000fe200078e00ff */
[----:B------:R-:W-:-:S02]  /*0be0*/  IABS R27, R52 ;  /* 0x00000034001b7213 */ /* 0x000fc40000000000 */
[--C-:B------:R-:W-:Y:S01]  /*0bf0*/  LOP3.LUT R55, R8, 0x28, R5.reuse, 0xfe, !PT ;  /* 0x0000002808377812 */ /* 0x100fe200078efe05 */
[----:B------:R-:W-:Y:S01]  /*0c00*/  IMAD.HI.U32 R4, R10, R9, RZ ;  /* 0x000000090a047227 */ /* 0x000fe200078e00ff */
[----:B------:R-:W-:Y:S02]  /*0c10*/  LOP3.LUT R47, R65, 0x48, RZ, 0xfc, !PT ;  /* 0x00000048412f7812 */ /* 0x000fe400078efcff */
[----:B------:R-:W-:Y:S01]  /*0c20*/  IABS R23, R55 ;  /* 0x0000003700177213 */ /* 0x000fe20000000000 */
[----:B------:R-:W-:Y:S01]  /*0c30*/  IMAD.MOV R4, RZ, RZ, -R4 ;  /* 0x000000ffff047224 */ /* 0x000fe200078e0a04 */
[----:B------:R-:W-:Y:S01]  /*0c40*/  IABS R33, R47 ;  /* 0x0000002f00217213 */ /* 0x000fe20000000000 */
[----:B------:R-:W-:Y:S01]  /*0c50*/  IMAD.MOV R6, RZ, RZ, -R0 ;  /* 0x000000ffff067224 */ /* 0x000fe200078e0a00 */
[----:B------:R-:W-:Y:S01]  /*0c60*/  LOP3.LUT R51, R8, 0x38, R5, 0xfe, !PT ;  /* 0x0000003808337812 */ /* 0x000fe200078efe05 */
[----:B------:R-:W-:Y:S01]  /*0c70*/  IMAD R16, R79, R4, R9 ;  /* 0x000000044f107224 */ /* 0x000fe200078e0209 */
[----:B------:R-:W-:Y:S01]  /*0c80*/  LEA.HI R9, R66, 0x1c, RZ, 0x1a ;  /* 0x0000001c42097811 */ /* 0x000fe200078fd0ff */
[----:B------:R-:W-:Y:S01]  /*0c90*/  IMAD.HI.U32 R0, R10, R17, RZ ;  /* 0x000000110a007227 */ /* 0x000fe200078e00ff */
[----:B------:R-:W-:-:S02]  /*0ca0*/  IABS R30, R51 ;  /* 0x00000033001e7213 */ /* 0x000fc40000000000 */
[C---:B------:R-:W-:Y:S01]  /*0cb0*/  LOP3.LUT R46, R65.reuse, 0x50, RZ, 0xfc, !PT ;  /* 0x00000050412e7812 */ /* 0x040fe200078efcff */
[----:B------:R-:W-:Y:S01]  /*0cc0*/  IMAD.IADD R58, R8, 0x1, R9 ;  /* 0x00000001083a7824 */ /* 0x000fe200078e0209 */
[----:B------:R-:W-:Y:S01]  /*0cd0*/  LOP3.LUT R42, R65, 0x64, RZ, 0xfc, !PT ;  /* 0x00000064412a7812 */ /* 0x000fe200078efcff */
[----:B------:R-:W-:Y:S01]  /*0ce0*/  IMAD.HI.U32 R3, R10, R18, RZ ;  /* 0x000000120a037227 */ /* 0x000fe200078e00ff */
[----:B------:R-:W-:Y:S02]  /*0cf0*/  IABS R34, R46 ;  /* 0x0000002e00227213 */ /* 0x000fe40000000000 */
[----:B------:R-:W-:Y:S01]  /*0d00*/  IABS R11, R58 ;  /* 0x0000003a000b7213 */ /* 0x000fe20000000000 */
[----:B------:R-:W-:Y:S01]  /*0d10*/  IMAD.MOV R0, RZ, RZ, -R0 ;  /* 0x000000ffff007224 */ /* 0x000fe200078e0a00 */
[----:B------:R-:W-:Y:S01]  /*0d20*/  IABS R70, R42 ;  /* 0x0000002a00467213 */ /* 0x000fe20000000000 */
[----:B------:R-:W-:Y:S01]  /*0d30*/  IMAD.MOV R3, RZ, RZ, -R3 ;  /* 0x000000ffff037224 */ /* 0x000fe200078e0a03 */
[C---:B------:R-:W-:Y:S01]  /*0d40*/  ISETP.GT.U32.AND P6, PT, R79.reuse, R12, PT ;  /* 0x0000000c4f00720c */ /* 0x040fe20003fc4070 */
[C---:B------:R-:W-:Y:S01]  /*0d50*/  IMAD R17, R79.reuse, R0, R17 ;  /* 0x000000004f117224 */ /* 0x040fe200078e0211 */
[C---:B------:R-:W-:Y:S01]  /*0d60*/  ISETP.GT.U32.AND P5, PT, R79.reuse, R15, PT ;  /* 0x0000000f4f00720c */ /* 0x040fe20003fa4070 */
[C---:B------:R-:W-:Y:S01]  /*0d70*/  IMAD R18, R79.reuse, R3, R18 ;  /* 0x000000034f127224 */ /* 0x040fe200078e0212 */
[----:B------:R-:W-:Y:S01]  /*0d80*/  LOP3.LUT R57, R8, 0x20, R5, 0xfe, !PT ;  /* 0x0000002008397812 */ /* 0x000fe200078efe05 */
[----:B------:R-:W-:Y:S01]  /*0d90*/  IMAD.HI.U32 R0, R10, R19, RZ ;  /* 0x000000130a007227 */ /* 0x000fe200078e00ff */
[----:B------:R-:W-:-:S02]  /*0da0*/  ISETP.GT.U32.AND P4, PT, R79, R17, PT ;  /* 0x000000114f00720c */ /* 0x000fc40003f84070 */
[----:B------:R-:W-:Y:S01]  /*0db0*/  IABS R21, R57 ;  /* 0x0000003900157213 */ /* 0x000fe20000000000 */
[C---:B------:R-:W-:Y:S01]  /*0dc0*/  IMAD.HI.U32 R3, R10.reuse, R11, RZ ;  /* 0x0000000b0a037227 */ /* 0x040fe200078e00ff */
[C---:B------:R-:W-:Y:S02]  /*0dd0*/  LOP3.LUT R49, R65.reuse, 0x40, RZ, 0xfc, !PT ;  /* 0x0000004041317812 */ /* 0x040fe400078efcff */
[C---:B------:R-:W-:Y:S01]  /*0de0*/  LOP3.LUT R48, R65.reuse, 0x44, RZ, 0xfc, !PT ;  /* 0x0000004441307812 */ /* 0x040fe200078efcff */
[----:B------:R-:W-:Y:S01]  /*0df0*/  IMAD.HI.U32 R4, R10, R13, RZ ;  /* 0x0000000d0a047227 */ /* 0x000fe200078e00ff */
[----:B------:R-:W-:Y:S02]  /*0e00*/  IABS R31, R49 ;  /* 0x00000031001f7213 */ /* 0x000fe40000000000 */
[----:B------:R-:W-:Y:S01]  /*0e10*/  IABS R32, R48 ;  /* 0x0000003000207213 */ /* 0x000fe20000000000 */
[----:B------:R-:W-:Y:S01]  /*0e20*/  IMAD.MOV R20, RZ, RZ, -R0 ;  /* 0x000000ffff147224 */ /* 0x000fe200078e0a00 */
[C---:B------:R-:W-:Y:S01]  /*0e30*/  LOP3.LUT R45, R65.reuse, 0x54, RZ, 0xfc, !PT ;  /* 0x00000054412d7812 */ /* 0x040fe200078efcff */
[----:B------:R-:W-:Y:S01]  /*0e40*/  IMAD.MOV R22, RZ, RZ, -R3 ;  /* 0x000000ffff167224 */ /* 0x000fe200078e0a03 */
[----:B------:R-:W-:Y:S01]  /*0e50*/  LOP3.LUT R43, R65, 0x60, RZ, 0xfc, !PT ;  /* 0x00000060412b7812 */ /* 0x000fe200078efcff */
[----:B------:R-:W-:Y:S01]  /*0e60*/  IMAD.MOV R4, RZ, RZ, -R4 ;  /* 0x000000ffff047224 */ /* 0x000fe200078e0a04 */
[----:B------:R-:W-:Y:S01]  /*0e70*/  IABS R35, R45 ;  /* 0x0000002d00237213 */ /* 0x000fe20000000000 */
[----:B------:R-:W-:Y:S01]  /*0e80*/  IMAD R19, R79, R20, R19 ;  /* 0x000000144f137224 */ /* 0x000fe200078e0213 */
[----:B------:R-:W-:Y:S01]  /*0e90*/  LOP3.LUT R44, R65, 0x58, RZ, 0xfc, !PT ;  /* 0x00000058412c7812 */ /* 0x000fe200078efcff */
[C---:B------:R-:W-:Y:S01]  /*0ea0*/  IMAD R20, R79.reuse, R22, R11 ;  /* 0x000000164f147224 */ /* 0x040fe200078e020b */
[C---:B------:R-:W-:Y:S01]  /*0eb0*/  LEA.HI R11, R66.reuse, 0x2c, RZ, 0x1a ;  /* 0x0000002c420b7811 */ /* 0x040fe200078fd0ff */
[----:B------:R-:W-:Y:S01]  /*0ec0*/  IMAD R22, R79, R4, R13 ;  /* 0x000000044f167224 */ /* 0x000fe200078e020d */
[----:B------:R-:W-:Y:S01]  /*0ed0*/  LEA.HI R13, R66, 0x3c, RZ, 0x1a ;  /* 0x0000003c420d7811 */ /* 0x000fe200078fd0ff */
[----:B------:R-:W-:Y:S01]  /*0ee0*/  IMAD.HI.U32 R3, R10, R25, RZ ;  /* 0x000000190a037227 */ /* 0x000fe200078e00ff */
[----:B------:R-:W-:-:S02]  /*0ef0*/  IABS R69, R43 ;  /* 0x0000002b00457213 */ /* 0x000fc40000000000 */
[----:B------:R-:W-:Y:S01]  /*0f00*/  IABS R67, R44 ;  /* 0x0000002c00437213 */ /* 0x000fe20000000000 */
[C---:B------:R-:W-:Y:S01]  /*0f10*/  IMAD.HI.U32 R4, R10.reuse, R27, RZ ;  /* 0x0000001b0a047227 */ /* 0x040fe200078e00ff */
[C---:B------:R-:W-:Y:S02]  /*0f20*/  LOP3.LUT R40, R65.reuse, 0x68, RZ, 0xfc, !PT ;  /* 0x0000006841287812 */ /* 0x040fe400078efcff */
[----:B------:R-:W-:Y:S01]  /*0f30*/  LOP3.LUT R39, R65, 0x70, RZ, 0xfc, !PT ;  /* 0x0000007041277812 */ /* 0x000fe200078efcff */
[----:B------:R-:W-:Y:S01]  /*0f40*/  IMAD.MOV R26, RZ, RZ, -R3 ;  /* 0x000000ffff1a7224 */ /* 0x000fe200078e0a03 */
[----:B------:R-:W-:Y:S01]  /*0f50*/  IABS R71, R40 ;  /* 0x0000002800477213 */ /* 0x000fe20000000000 */
[----:B------:R-:W-:Y:S01]  /*0f60*/  IMAD R14, R79, R6, R14 ;  /* 0x000000064f0e7224 */ /* 0x000fe200078e020e */
[----:B------:R-:W-:Y:S01]  /*0f70*/  IABS R73, R39 ;  /* 0x0000002700497213 */ /* 0x000fe20000000000 */
[----:B------:R-:W-:Y:S01]  /*0f80*/  IMAD.MOV R4, RZ, RZ, -R4 ;  /* 0x000000ffff047224 */ /* 0x000fe200078e0a04 */
[----:B------:R-:W-:Y:S01]  /*0f90*/  LOP3.LUT R37, R65, 0x78, RZ, 0xfc, !PT ;  /* 0x0000007841257812 */ /* 0x000fe200078efcff */
[----:B------:R-:W-:Y:S01]  /*0fa0*/  IMAD.HI.U32 R6, R10, R23, RZ ;  /* 0x000000170a067227 */ /* 0x000fe200078e00ff */
[----:B------:R-:W-:-:S02]  /*0fb0*/  ISETP.GT.U32.AND P3, PT, R79, R14, PT ;  /* 0x0000000e4f00720c */ /* 0x000fc40003f64070 */
[----:B------:R-:W-:Y:S01]  /*0fc0*/  IABS R75, R37 ;  /* 0x00000025004b7213 */ /* 0x000fe20000000000 */
[C---:B------:R-:W-:Y:S02]  /*0fd0*/  IMAD R25, R79.reuse, R26, R25 ;  /* 0x0000001a4f197224 */ /* 0x040fe400078e0219 */
[----:B------:R-:W-:Y:S02]  /*0fe0*/  IMAD R26, R79, R4, R27 ;  /* 0x000000044f1a7224 */ /* 0x000fe400078e021b */
[----:B------:R-:W-:Y:S02]  /*0ff0*/  IMAD.MOV R6, RZ, RZ, -R6 ;  /* 0x000000ffff067224 */ /* 0x000fe400078e0a06 */
[----:B------:R-:W-:-:S04]  /*1000*/  IMAD.HI.U32 R4, R10, R33, RZ ;  /* 0x000000210a047227 */ /* 0x000fc800078e00ff */
[----:B------:R-:W-:Y:S02]  /*1010*/  IMAD R23, R79, R6, R23 ;  /* 0x000000064f177224 */ /* 0x000fe400078e0217 */
[----:B------:R-:W-:Y:S02]  /*1020*/  IMAD.MOV R4, RZ, RZ, -R4 ;  /* 0x000000ffff047224 */ /* 0x000fe400078e0a04 */
[----:B------:R-:W-:-:S04]  /*1030*/  IMAD.HI.U32 R6, R10, R30, RZ ;  /* 0x0000001e0a067227 */ /* 0x000fc800078e00ff */
[C---:B------:R-:W-:Y:S01]  /*1040*/  IMAD R33, R79.reuse, R4, R33 ;  /* 0x000000044f217224 */ /* 0x040fe200078e0221 */
[----:B------:R-:W-:Y:S01]  /*1050*/  LOP3.LUT R4, R66, 0x3f, RZ, 0xc0, !PT ;  /* 0x0000003f42047812 */ /* 0x000fe200078ec0ff */
[----:B------:R-:W-:Y:S02]  /*1060*/  IMAD.MOV R6, RZ, RZ, -R6 ;  /* 0x000000ffff067224 */ /* 0x000fe400078e0a06 */
[----:B------:R-:W-:Y:S02]  /*1070*/  @!P6 IMAD.IADD R12, R12, 0x1, -R79 ;  /* 0x000000010c0ce824 */ /* 0x000fe400078e0a4f */
[----:B------:R-:W-:Y:S02]  /*1080*/  IMAD R27, R79, R6, R30 ;  /* 0x000000064f1b7224 */ /* 0x000fe400078e021e */
[----:B------:R-:W-:-:S04]  /*1090*/  IMAD.HI.U32 R6, R10, R34, RZ ;  /* 0x000000220a067227 */ /* 0x000fc800078e00ff */
[----:B------:R-:W-:Y:S02]  /*10a0*/  IMAD R41, R41, 0x40, R4 ;  /* 0x0000004029297824 */ /* 0x000fe400078e0204 */
[----:B------:R-:W-:Y:S02]  /*10b0*/  IMAD.MOV R6, RZ, RZ, -R6 ;  /* 0x000000ffff067224 */ /* 0x000fe400078e0a06 */
[----:B------:R-:W-:Y:S01]  /*10c0*/  @!P3 IMAD.IADD R14, R14, 0x1, -R79 ;  /* 0x000000010e0eb824 */ /* 0x000fe200078e0a4f */
[----:B------:R-:W-:Y:S01]  /*10d0*/  IABS R36, R41 ;  /* 0x0000002900247213 */ /* 0x000fe20000000000 */
[C---:B------:R-:W-:Y:S01]  /*10e0*/  IMAD R34, R79.reuse, R6, R34 ;  /* 0x000000064f227224 */ /* 0x040fe200078e0222 */
[C---:B------:R-:W-:Y:S01]  /*10f0*/  ISETP.GT.U32.AND P3, PT, R79.reuse, R12, PT ;  /* 0x0000000c4f00720c */ /* 0x040fe20003f64070 */
[----:B------:R-:W-:Y:S01]  /*1100*/  IMAD.HI.U32 R6, R10, R70, RZ ;  /* 0x000000460a067227 */ /* 0x000fe200078e00ff */
[----:B------:R-:W-:-:S03]  /*1110*/  ISETP.GT.U32.AND P6, PT, R79, R14, PT ;  /* 0x0000000e4f00720c */ /* 0x000fc60003fc4070 */
[----:B------:R-:W-:-:S04]  /*1120*/  IMAD.HI.U32 R2, R2, R36, RZ ;  /* 0x0000002402027227 */ /* 0x000fc800078e00ff */
[----:B------:R-:W-:Y:S02]  /*1130*/  IMAD.MOV R6, RZ, RZ, -R6 ;  /* 0x000000ffff067224 */ /* 0x000fe400078e0a06 */
[----:B------:R-:W-:Y:S02]  /*1140*/  IMAD.MOV R2, RZ, RZ, -R2 ;  /* 0x000000ffff027224 */ /* 0x000fe400078e0a02 */
[----:B------:R-:W-:Y:S02]  /*1150*/  IMAD R70, R79, R6, R70 ;  /* 0x000000064f467224 */ /* 0x000fe400078e0246 */
[----:B------:R-:W-:Y:S02]  /*1160*/  IMAD R6, R77, R2, R36 ;  /* 0x000000024d067224 */ /* 0x000fe400078e0224 */
[----:B------:R-:W-:Y:S02]  /*1170*/  @!P5 IMAD.IADD R15, R15, 0x1, -R79 ;  /* 0x000000010f0fd824 */ /* 0x000fe400078e0a4f */
[----:B------:R-:W-:Y:S01]  /*1180*/  IMAD.IADD R54, R8, 0x1, R11 ;  /* 0x0000000108367824 */ /* 0x000fe200078e020b */
[----:B------:R-:W-:Y:S01]  /*1190*/  ISETP.GT.U32.AND P0, PT, R77, R6, PT ;  /* 0x000000064d00720c */ /* 0x000fe20003f04070 */
[----:B------:R-:W-:-:S03]  /*11a0*/  IMAD.HI.U32 R0, R10, R21, RZ ;  /* 0x000000150a007227 */ /* 0x000fc600078e00ff */
[----:B------:R-:W-:Y:S01]  /*11b0*/  IABS R24, R54 ;  /* 0x0000003600187213 */ /* 0x000fe20000000000 */
[----:B------:R-:W-:Y:S02]  /*11c0*/  IMAD.MOV R0, RZ, RZ, -R0 ;  /* 0x000000ffff007224 */ /* 0x000fe400078e0a00 */
[--C-:B------:R-:W-:Y:S02]  /*11d0*/  @!P4 IMAD.IADD R17, R17, 0x1, -R79.reuse ;  /* 0x000000011111c824 */ /* 0x100fe400078e0a4f */
[----:B------:R-:W-:Y:S01]  /*11e0*/  @!P3 IMAD.IADD R12, R12, 0x1, -R79 ;  /* 0x000000010c0cb824 */ /* 0x000fe200078e0a4f */
[C---:B------:R-:W-:Y:S01]  /*11f0*/  ISETP.GT.U32.AND P3, PT, R79.reuse, R19, PT ;  /* 0x000000134f00720c */ /* 0x040fe20003f64070 */
[C---:B------:R-:W-:Y:S02]  /*1200*/  IMAD R21, R79.reuse, R0, R21 ;  /* 0x000000004f157224 */ /* 0x040fe400078e0215 */
[----:B------:R-:W-:Y:S01]  /*1210*/  @!P0 IMAD.IADD R6, R6, 0x1, -R77 ;  /* 0x0000000106068824 */ /* 0x000fe200078e0a4d */
[----:B------:R-:W-:Y:S01]  /*1220*/  ISETP.GT.U32.AND P0, PT, R79, R16, PT ;  /* 0x000000104f00720c */ /* 0x000fe20003f04070 */
[----:B------:R-:W-:-:S03]  /*1230*/  IMAD.HI.U32 R0, R10, R24, RZ ;  /* 0x000000180a007227 */ /* 0x000fc600078e00ff */
[----:B------:R-:W-:Y:S01]  /*1240*/  ISETP.GT.U32.AND P2, PT, R77, R6, PT ;  /* 0x000000064d00720c */ /* 0x000fe20003f44070 */
[----:B------:R-:W-:Y:S01]  /*1250*/  @!P6 IMAD.IADD R14, R14, 0x1, -R79 ;  /* 0x000000010e0ee824 */ /* 0x000fe200078e0a4f */
[C---:B------:R-:W-:Y:S01]  /*1260*/  ISETP.GT.U32.AND P6, PT, R79.reuse, R20, PT ;  /* 0x000000144f00720c */ /* 0x040fe20003fc4070 */
[----:B------:R-:W-:Y:S02]  /*1270*/  IMAD.MOV R0, RZ, RZ, -R0 ;  /* 0x000000ffff007224 */ /* 0x000fe400078e0a00 */
[----:B------:R-:W-:Y:S02]  /*1280*/  IMAD.IADD R50, R8, 0x1, R13 ;  /* 0x0000000108327824 */ /* 0x000fe400078e020d */
[C---:B------:R-:W-:Y:S02]  /*1290*/  IMAD R24, R79.reuse, R0, R24 ;  /* 0x000000004f187224 */ /* 0x040fe400078e0218 */
[--C-:B------:R-:W-:Y:S01]  /*12a0*/  @!P0 IMAD.IADD R16, R16, 0x1, -R79.reuse ;  /* 0x0000000110108824 */ /* 0x100fe200078e0a4f */
[----:B------:R-:W-:Y:S01]  /*12b0*/  ISETP.GT.U32.AND P0, PT, R79, R15, PT ;  /* 0x0000000f4f00720c */ /* 0x000fe20003f04070 */
[----:B------:R-:W-:Y:S01]  /*12c0*/  @!P3 IMAD.IADD R19, R19, 0x1, -R79 ;  /* 0x000000011313b824 */ /* 0x000fe200078e0a4f */
[----:B------:R-:W-:Y:S01]  /*12d0*/  IABS R3, R50 ;  /* 0x0000003200037213 */ /* 0x000fe20000000000 */
[----:B------:R-:W-:Y:S01]  /*12e0*/  @!P2 IMAD.IADD R6, R6, 0x1, -R77 ;  /* 0x000000010606a824 */ /* 0x000fe200078e0a4d */
[C---:B------:R-:W-:Y:S01]  /*12f0*/  ISETP.GT.U32.AND P2, PT, R79.reuse, R18, PT ;  /* 0x000000124f00720c */ /* 0x040fe20003f44070 */
[----:B------:R-:W-:Y:S01]  /*1300*/  @!P6 IMAD.IADD R20, R20, 0x1, -R79 ;  /* 0x000000011414e824 */ /* 0x000fe200078e0a4f */
[C---:B------:R-:W-:Y:S01]  /*1310*/  ISETP.GT.U32.AND P4, PT, R79.reuse, R16, PT ;  /* 0x000000104f00720c */ /* 0x040fe20003f84070 */
[----:B------:R-:W-:Y:S01]  /*1320*/  IMAD.HI.U32 R0, R10, R3, RZ ;  /* 0x000000030a007227 */ /* 0x000fe200078e00ff */
[C---:B------:R-:W-:Y:S01]  /*1330*/  ISETP.GT.U32.AND P3, PT, R79.reuse, R24, PT ;  /* 0x000000184f00720c */ /* 0x040fe20003f64070 */
[----:B------:R-:W0:Y:S01]  /*1340*/  LDS R77, [UR13] ;  /* 0x0000000dff4d7984 */ /* 0x000e220008000800 */
[----:B------:R-:W-:Y:S01]  /*1350*/  ISETP.GT.U32.AND P6, PT, R79, R19, PT ;  /* 0x000000134f00720c */ /* 0x000fe20003fc4070 */
[----:B------:R-:W-:-:S02]  /*1360*/  IMAD.MOV R0, RZ, RZ, -R0 ;  /* 0x000000ffff007224 */ /* 0x000fc400078e0a00 */
[----:B------:R-:W-:Y:S01]  /*1370*/  @!P0 IMAD.IADD R15, R15, 0x1, -R79 ;  /* 0x000000010f0f8824 */ /* 0x000fe200078e0a4f */
[C---:B------:R-:W-:Y:S01]  /*1380*/  ISETP.GT.U32.AND P0, PT, R79.reuse, R21, PT ;  /* 0x000000154f00720c */ /* 0x040fe20003f04070 */
[C---:B------:R-:W-:Y:S02]  /*1390*/  IMAD R30, R79.reuse, R0, R3 ;  /* 0x000000004f1e7224 */ /* 0x040fe400078e0203 */
[--C-:B------:R-:W-:Y:S01]  /*13a0*/  @!P2 IMAD.IADD R18, R18, 0x1, -R79.reuse ;  /* 0x000000011212a824 */ /* 0x100fe200078e0a4f */
[C---:B------:R-:W-:Y:S01]  /*13b0*/  ISETP.GT.U32.AND P2, PT, R79.reuse, R17, PT ;  /* 0x000000114f00720c */ /* 0x040fe20003f44070 */
[--C-:B------:R-:W-:Y:S01]  /*13c0*/  @!P4 IMAD.IADD R16, R16, 0x1, -R79.reuse ;  /* 0x000000011010c824 */ /* 0x100fe200078e0a4f */
[C---:B------:R-:W-:Y:S01]  /*13d0*/  ISETP.GT.U32.AND P4, PT, R79.reuse, R22, PT ;  /* 0x000000164f00720c */ /* 0x040fe20003f84070 */
[----:B------:R-:W-:Y:S01]  /*13e0*/  @!P3 IMAD.IADD R24, R24, 0x1, -R79 ;  /* 0x000000011818b824 */ /* 0x000fe200078e0a4f */
[C---:B------:R-:W-:Y:S01]  /*13f0*/  ISETP.GT.U32.AND P5, PT, R79.reuse, R18, PT ;  /* 0x000000124f00720c */ /* 0x040fe20003fa4070 */
[----:B------:R-:W-:Y:S01]  /*1400*/  IMAD.HI.U32 R0, R10, R31, RZ ;  /* 0x0000001f0a007227 */ /* 0x000fe200078e00ff */
[----:B------:R-:W-:-:S03]  /*1410*/  ISETP.GT.U32.AND P3, PT, R79, R27, PT ;  /* 0x0000001b4f00720c */ /* 0x000fc60003f64070 */
[--C-:B------:R-:W-:Y:S01]  /*1420*/  @!P0 IMAD.IADD R21, R21, 0x1, -R79.reuse ;  /* 0x0000000115158824 */ /* 0x100fe200078e0a4f */
[----:B------:R-:W-:Y:S01]  /*1430*/  ISETP.GT.U32.AND P0, PT, R79, R26, PT ;  /* 0x0000001a4f00720c */ /* 0x000fe20003f04070 */
[--C-:B------:R-:W-:Y:S02]  /*1440*/  @!P6 IMAD.IADD R19, R19, 0x1, -R79.reuse ;  /* 0x000000011313e824 */ /* 0x100fe400078e0a4f */
[--C-:B------:R-:W-:Y:S01]  /*1450*/  @!P2 IMAD.IADD R17, R17, 0x1, -R79.reuse ;  /* 0x000000011111a824 */ /* 0x100fe200078e0a4f */
[C---:B------:R-:W-:Y:S01]  /*1460*/  ISETP.GT.U32.AND P2, PT, R79.reuse, R23, PT ;  /* 0x000000174f00720c */ /* 0x040fe20003f44070 */
[--C-:B------:R-:W-:Y:S01]  /*1470*/  @!P4 IMAD.IADD R22, R22, 0x1, -R79.reuse ;  /* 0x000000011616c824 */ /* 0x100fe200078e0a4f */
[C---:B------:R-:W-:Y:S01]  /*1480*/  ISETP.GT.U32.AND P4, PT, R79.reuse, R20, PT ;  /* 0x000000144f00720c */ /* 0x040fe20003f84070 */
[----:B------:R-:W-:Y:S01]  /*1490*/  @!P5 IMAD.IADD R18, R18, 0x1, -R79 ;  /* 0x000000011212d824 */ /* 0x000fe200078e0a4f */
[C---:B------:R-:W-:Y:S01]  /*14a0*/  ISETP.GT.U32.AND P5, PT, R79.reuse, R25, PT ;  /* 0x000000194f00720c */ /* 0x040fe20003fa4070 */
[----:B------:R-:W-:Y:S01]  /*14b0*/  IMAD.MOV R0, RZ, RZ, -R0 ;  /* 0x000000ffff007224 */ /* 0x000fe200078e0a00 */
[----:B------:R-:W-:Y:S01]  /*14c0*/  ISETP.GT.U32.AND P6, PT, R79, R22, PT ;  /* 0x000000164f00720c */ /* 0x000fe20003fc4070 */
[----:B------:R-:W-:-:S04]  /*14d0*/  IMAD.HI.U32 R3, R10, R32, RZ ;  /* 0x000000200a037227 */ /* 0x000fc800078e00ff */
[--C-:B------:R-:W-:Y:S02]  /*14e0*/  @!P0 IMAD.IADD R26, R26, 0x1, -R79.reuse ;  /* 0x000000011a1a8824 */ /* 0x100fe400078e0a4f */
[----:B------:R-:W-:Y:S01]  /*14f0*/  @!P2 IMAD.IADD R23, R23, 0x1, -R79 ;  /* 0x000000011717a824 */ /* 0x000fe200078e0a4f */
[C---:B------:R-:W-:Y:S01]  /*1500*/  ISETP.GT.U32.AND P2, PT, R79.reuse, R21, PT ;  /* 0x000000154f00720c */ /* 0x040fe20003f44070 */
[C---:B------:R-:W-:Y:S02]  /*1510*/  IMAD R31, R79.reuse, R0, R31 ;  /* 0x000000004f1f7224 */ /* 0x040fe400078e021f */
[----:B------:R-:W-:Y:S01]  /*1520*/  IMAD.MOV R3, RZ, RZ, -R3 ;  /* 0x000000ffff037224 */ /* 0x000fe200078e0a03 */
[----:B------:R-:W-:Y:S01]  /*1530*/  ISETP.GT.U32.AND P0, PT, R79, R23, PT ;  /* 0x000000174f00720c */ /* 0x000fe20003f04070 */
[----:B------:R-:W-:Y:S01]  /*1540*/  IMAD.HI.U32 R0, R10, R35, RZ ;  /* 0x000000230a007227 */ /* 0x000fe200078e00ff */
[----:B0-----:R-:W-:-:S03]  /*1550*/  R2UR UR12, R77 ;  /* 0x000000004d0c72ca */ /* 0x001fc600000e0000 */
[--C-:B------:R-:W-:Y:S01]  /*1560*/  @!P5 IMAD.IADD R25, R25, 0x1, -R79.reuse ;  /* 0x000000011919d824 */ /* 0x100fe200078e0a4f */
[C---:B------:R-:W-:Y:S01]  /*1570*/  ISETP.GT.U32.AND P5, PT, R79.reuse, R31, PT ;  /* 0x0000001f4f00720c */ /* 0x040fe20003fa4070 */
[C---:B------:R-:W-:Y:S02]  /*1580*/  IMAD R32, R79.reuse, R3, R32 ;  /* 0x000000034f207224 */ /* 0x040fe400078e0220 */
[----:B------:R-:W-:Y:S02]  /*1590*/  IMAD.MOV R0, RZ, RZ, -R0 ;  /* 0x000000ffff007224 */ /* 0x000fe400078e0a00 */
[--C-:B------:R-:W-:Y:S01]  /*15a0*/  @!P4 IMAD.IADD R20, R20, 0x1, -R79.reuse ;  /* 0x000000011414c824 */ /* 0x100fe200078e0a4f */
[----:B------:R-:W-:Y:S01]  /*15b0*/  ISETP.GT.U32.AND P4, PT, R79, R25, PT ;  /* 0x000000194f00720c */ /* 0x000fe20003f84070 */
[----:B------:R-:W-:Y:S01]  /*15c0*/  @!P3 IMAD.IADD R27, R27, 0x1, -R79 ;  /* 0x000000011b1bb824 */ /* 0x000fe200078e0a4f */
[----:B------:R-:W-:Y:S01]  /*15d0*/  ISETP.GT.U32.AND P3, PT, R79, R26, PT ;  /* 0x0000001a4f00720c */ /* 0x000fe20003f64070 */
[----:B------:R-:W-:-:S04]  /*15e0*/  IMAD.HI.U32 R3, R10, R69, RZ ;  /* 0x000000450a037227 */ /* 0x000fc800078e00ff */
[----:B------:R-:W-:Y:S02]  /*15f0*/  IMAD R35, R79, R0, R35 ;  /* 0x000000004f237224 */ /* 0x000fe400078e0223 */
[--C-:B------:R-:W-:Y:S01]  /*1600*/  @!P2 IMAD.IADD R21, R21, 0x1, -R79.reuse ;  /* 0x000000011515a824 */ /* 0x100fe200078e0a4f */
[C---:B------:R-:W-:Y:S01]  /*1610*/  ISETP.GT.U32.AND P2, PT, R79.reuse, R24, PT ;  /* 0x000000184f00720c */ /* 0x040fe20003f44070 */
[----:B------:R-:W-:Y:S01]  /*1620*/  @!P6 IMAD.IADD R22, R22, 0x1, -R79 ;  /* 0x000000011616e824 */ /* 0x000fe200078e0a4f */
[----:B------:R-:W-:Y:S01]  /*1630*/  ISETP.GT.U32.AND P6, PT, R79, R27, PT ;  /* 0x0000001b4f00720c */ /* 0x000fe20003fc4070 */
[----:B------:R-:W-:-:S04]  /*1640*/  IMAD.HI.U32 R0, R10, R67, RZ ;  /* 0x000000430a007227 */ /* 0x000fc800078e00ff */
[----:B------:R-:W-:Y:S02]  /*1650*/  IMAD.MOV R38, RZ, RZ, -R3 ;  /* 0x000000ffff267224 */ /* 0x000fe400078e0a03 */
[----:B------:R-:W-:Y:S01]  /*1660*/  @!P0 IMAD.IADD R23, R23, 0x1, -R79 ;  /* 0x0000000117178824 */ /* 0x000fe200078e0a4f */
[C---:B------:R-:W-:Y:S01]  /*1670*/  ISETP.GT.U32.AND P0, PT, R79.reuse, R32, PT ;  /* 0x000000204f00720c */ /* 0x040fe20003f04070 */
[----:B------:R-:W-:Y:S02]  /*1680*/  IMAD.MOV R0, RZ, RZ, -R0 ;  /* 0x000000ffff007224 */ /* 0x000fe400078e0a00 */
[----:B------:R-:W-:Y:S01]  /*1690*/  IMAD R69, R79, R38, R69 ;  /* 0x000000264f457224 */ /* 0x000fe200078e0245 */
[----:B------:R-:W-:Y:S01]  /*16a0*/  LOP3.LUT R38, R65, 0x74, RZ, 0xfc, !PT ;  /* 0x0000007441267812 */ /* 0x000fe200078efcff */
[----:B------:R-:W-:-:S03]  /*16b0*/  IMAD.HI.U32 R2, R10, R71, RZ ;  /* 0x000000470a027227 */ /* 0x000fc600078e00ff */
[----:B------:R-:W-:Y:S01]  /*16c0*/  IABS R74, R38 ;  /* 0x00000026004a7213 */ /* 0x000fe20000000000 */
[----:B------:R-:W-:Y:S01]  /*16d0*/  IMAD R67, R79, R0, R67 ;  /* 0x000000004f437224 */ /* 0x000fe200078e0243 */
[----:B------:R-:W-:Y:S01]  /*16e0*/  LEA.HI R0, R66, R8, RZ, 0x1a ;  /* 0x0000000842007211 */ /* 0x000fe200078fd0ff */
[----:B------:R-:W-:Y:S02]  /*16f0*/  IMAD.MOV R2, RZ, RZ, -R2 ;  /* 0x000000ffff027224 */ /* 0x000fe400078e0a02 */
[--C-:B------:R-:W-:Y:S02]  /*1700*/  @!P5 IMAD.IADD R31, R31, 0x1, -R79.reuse ;  /* 0x000000011f1fd824 */ /* 0x100fe400078e0a4f */
[----:B------:R-:W-:Y:S01]  /*1710*/  @!P4 IMAD.IADD R25, R25, 0x1, -R79 ;  /* 0x000000011919c824 */ /* 0x000fe200078e0a4f */
[C---:B------:R-:W-:Y:S01]  /*1720*/  ISETP.GT.U32.AND P4, PT, R79.reuse, R34, PT ;  /* 0x000000224f00720c */ /* 0x040fe20003f84070 */
[C---:B------:R-:W-:Y:S01]  /*1730*/  IMAD R71, R79.reuse, R2, R71 ;  /* 0x000000024f477224 */ /* 0x040fe200078e0247 */
[C---:B------:R-:W-:Y:S01]  /*1740*/  ISETP.GT.U32.AND P5, PT, R79.reuse, R31, PT ;  /* 0x0000001f4f00720c */ /* 0x040fe20003fa4070 */
[--C-:B------:R-:W-:Y:S01]  /*1750*/  @!P2 IMAD.IADD R24, R24, 0x1, -R79.reuse ;  /* 0x000000011818a824 */ /* 0x100fe200078e0a4f */
[----:B------:R-:W-:Y:S01]  /*1760*/  ISETP.GT.U32.AND P2, PT, R79, R33, PT ;  /* 0x000000214f00720c */ /* 0x000fe20003f44070 */
[----:B------:R-:W-:Y:S01]  /*1770*/  @!P6 IMAD.IADD R27, R27, 0x1, -R79 ;  /* 0x000000011b1be824 */ /* 0x000fe200078e0a4f */
[----:B------:R-:W-:Y:S01]  /*1780*/  ISETP.GT.U32.AND P6, PT, R79, R67, PT ;  /* 0x000000434f00720c */ /* 0x000fe20003fc4070 */
[----:B------:R-:W-:-:S02]  /*1790*/  VIADD R36, R0, 0x4c ;  /* 0x0000004c00247836 */ /* 0x000fc40000000000 */
[----:B------:R-:W-:-:S03]  /*17a0*/  IMAD.HI.U32 R2, R10, R73, RZ ;  /* 0x000000490a027227 */ /* 0x000fc600078e00ff */
[----:B------:R-:W-:Y:S01]  /*17b0*/  IABS R8, R36 ;  /* 0x0000002400087213 */ /* 0x000fe20000000000 */
[----:B------:R-:W-:-:S04]  /*17c0*/  IMAD.HI.U32 R3, R10, R74, RZ ;  /* 0x0000004a0a037227 */ /* 0x000fc800078e00ff */
[--C-:B------:R-:W-:Y:S01]  /*17d0*/  @!P3 IMAD.IADD R26, R26, 0x1, -R79.reuse ;  /* 0x000000011a1ab824 */ /* 0x100fe200078e0a4f */
[C---:B------:R-:W-:Y:S01]  /*17e0*/  ISETP.GT.U32.AND P3, PT, R79.reuse, R35, PT ;  /* 0x000000234f00720c */ /* 0x040fe20003f64070 */
[----:B------:R-:W-:Y:S01]  /*17f0*/  @!P0 IMAD.IADD R32, R32, 0x1, -R79 ;  /* 0x0000000120208824 */ /* 0x000fe200078e0a4f */
[----:B------:R-:W-:Y:S01]  /*1800*/  ISETP.GT.U32.AND P0, PT, R79, R70, PT ;  /* 0x000000464f00720c */ /* 0x000fe20003f04070 */
[----:B------:R-:W-:Y:S02]  /*1810*/  IMAD.MOV R68, RZ, RZ, -R2 ;  /* 0x000000ffff447224 */ /* 0x000fe400078e0a02 */
[----:B------:R-:W-:Y:S02]  /*1820*/  IMAD.MOV R72, RZ, RZ, -R3 ;  /* 0x000000ffff487224 */ /* 0x000fe400078e0a03 */
[----:B------:R-:W-:-:S04]  /*1830*/  IMAD.HI.U32 R3, R10, R75, RZ ;  /* 0x0000004b0a037227 */ /* 0x000fc800078e00ff */
[C---:B------:R-:W-:Y:S02]  /*1840*/  IMAD R73, R79.reuse, R68, R73 ;  /* 0x000000444f497224 */ /* 0x040fe400078e0249 */
[----:B------:R-:W-:Y:S02]  /*1850*/  IMAD.MOV R68, RZ, RZ, -R3 ;  /* 0x000000ffff447224 */ /* 0x000fe400078e0a03 */
[----:B------:R-:W-:Y:S01]  /*1860*/  @!P4 IMAD.IADD R34, R34, 0x1, -R79 ;  /* 0x000000012222c824 */ /* 0x000fe200078e0a4f */
[----:B------:R-:W-:Y:S01]  /*1870*/  ISETP.GT.U32.AND P4, PT, R79, R32, PT ;  /* 0x000000204f00720c */ /* 0x000fe20003f84070 */
[----:B------:R-:W-:-:S04]  /*1880*/  IMAD.HI.U32 R2, R10, R8, RZ ;  /* 0x000000080a027227 */ /* 0x000fc800078e00ff */
[----:B------:R-:W-:Y:S02]  /*1890*/  VIADD R3, R0, 0x5c ;  /* 0x0000005c00037836 */ /* 0x000fe40000000000 */
[--C-:B------:R-:W-:Y:S01]  /*18a0*/  @!P5 IMAD.IADD R31, R31, 0x1, -R79.reuse ;  /* 0x000000011f1fd824 */ /* 0x100fe200078e0a4f */
[----:B------:R-:W-:Y:S01]  /*18b0*/  ISETP.GT.U32.AND P5, PT, R79, R69, PT ;  /* 0x000000454f00720c */ /* 0x000fe20003fa4070 */
[--C-:B------:R-:W-:Y:S01]  /*18c0*/  @!P2 IMAD.IADD R33, R33, 0x1, -R79.reuse ;  /* 0x000000012121a824 */ /* 0x100fe200078e0a4f */
[----:B------:R-:W-:Y:S01]  /*18d0*/  ISETP.GT.U32.AND P2, PT, R79, R71, PT ;  /* 0x000000474f00720c */ /* 0x000fe20003f44070 */
[----:B------:R-:W-:Y:S01]  /*18e0*/  @!P6 IMAD.IADD R67, R67, 0x1, -R79 ;  /* 0x000000014343e824 */ /* 0x000fe200078e0a4f */
[C---:B------:R-:W-:Y:S01]  /*18f0*/  ISETP.GT.U32.AND P6, PT, R79.reuse, R34, PT ;  /* 0x000000224f00720c */ /* 0x040fe20003fc4070 */
[----:B------:R-:W-:Y:S01]  /*1900*/  IMAD R74, R79, R72, R74 ;  /* 0x000000484f4a7224 */ /* 0x000fe200078e024a */
[----:B------:R-:W-:Y:S01]  /*1910*/  IABS R72, R3 ;  /* 0x0000000300487213 */ /* 0x000fe20000000000 */
[----:B------:R-:W-:-:S02]  /*1920*/  IMAD.MOV R2, RZ, RZ, -R2 ;  /* 0x000000ffff027224 */ /* 0x000fc400078e0a02 */
[--C-:B------:R-:W-:Y:S01]  /*1930*/  @!P3 IMAD.IADD R35, R35, 0x1, -R79.reuse ;  /* 0x000000012323b824 */ /* 0x100fe200078e0a4f */
[C---:B------:R-:W-:Y:S01]  /*1940*/  ISETP.GT.U32.AND P3, PT, R79.reuse, R33, PT ;  /* 0x000000214f00720c */ /* 0x040fe20003f64070 */
[----:B------:R-:W-:Y:S01]  /*1950*/  @!P0 IMAD.IADD R70, R70, 0x1, -R79 ;  /* 0x0000000146468824 */ /* 0x000fe200078e0a4f */
[C---:B------:R-:W-:Y:S01]  /*1960*/  ISETP.GT.U32.AND P0, PT, R79.reuse, R67, PT ;  /* 0x000000434f00720c */ /* 0x040fe20003f04070 */
[C---:B------:R-:W-:Y:S02]  /*1970*/  IMAD R8, R79.reuse, R2, R8 ;  /* 0x000000024f087224 */ /* 0x040fe400078e0208 */
[----:B------:R-:W-:Y:S02]  /*1980*/  IMAD R75, R79, R68, R75 ;  /* 0x000000444f4b7224 */ /* 0x000fe400078e024b */
[----:B------:R-:W-:Y:S02]  /*1990*/  VIADD R2, R0, 0x6c ;  /* 0x0000006c00027836 */ /* 0x000fe40000000000 */
[----:B------:R-:W-:-:S03]  /*19a0*/  IMAD.HI.U32 R68, R10, R72, RZ ;  /* 0x000000480a447227 */ /* 0x000fc600078e00ff */
[----:B------:R-:W-:Y:S01]  /*19b0*/  IABS R76, R2 ;  /* 0x00000002004c7213 */ /* 0x000fe20000000000 */
[----:B------:R-:W-:Y:S02]  /*19c0*/  IMAD.MOV R68, RZ, RZ, -R68 ;  /* 0x000000ffff447224 */ /* 0x000fe400078e0a44 */
[--C-:B------:R-:W-:Y:S01]  /*19d0*/  @!P5 IMAD.IADD R69, R69, 0x1, -R79.reuse ;  /* 0x000000014545d824 */ /* 0x100fe200078e0a4f */
[----:B------:R-:W-:Y:S01]  /*19e0*/  ISETP.GT.U32.AND P5, PT, R79, R35, PT ;  /* 0x000000234f00720c */ /* 0x000fe20003fa4070 */
[--C-:B------:R-:W-:Y:S02]  /*19f0*/  @!P2 IMAD.IADD R71, R71, 0x1, -R79.reuse ;  /* 0x000000014747a824 */ /* 0x100fe400078e0a4f */
[--C-:B------:R-:W-:Y:S01]  /*1a00*/  @!P4 IMAD.IADD R32, R32, 0x1, -R79.reuse ;  /* 0x000000012020c824 */ /* 0x100fe200078e0a4f */
[C---:B------:R-:W-:Y:S01]  /*1a10*/  ISETP.GT.U32.AND P4, PT, R79.reuse, R70, PT ;  /* 0x000000464f00720c */ /* 0x040fe20003f84070 */
[----:B------:R-:W-:Y:S01]  /*1a20*/  @!P6 IMAD.IADD R34, R34, 0x1, -R79 ;  /* 0x000000012222e824 */ /* 0x000fe200078e0a4f */
[C---:B------:R-:W-:Y:S01]  /*1a30*/  ISETP.GT.U32.AND P6, PT, R79.reuse, R73, PT ;  /* 0x000000494f00720c */ /* 0x040fe20003fc4070 */
[C---:B------:R-:W-:Y:S01]  /*1a40*/  IMAD R68, R79.reuse, R68, R72 ;  /* 0x000000444f447224 */ /* 0x040fe200078e0248 */
[----:B------:R-:W-:Y:S01]  /*1a50*/  ISETP.GT.U32.AND P2, PT, R79, R69, PT ;  /* 0x000000454f00720c */ /* 0x000fe20003f44070 */
[----:B------:R-:W-:-:S04]  /*1a60*/  IMAD.HI.U32 R72, R10, R76, RZ ;  /* 0x0000004c0a487227 */ /* 0x000fc800078e00ff */
[--C-:B------:R-:W-:Y:S01]  /*1a70*/  @!P3 IMAD.IADD R33, R33, 0x1, -R79.reuse ;  /* 0x000000012121b824 */ /* 0x100fe200078e0a4f */
[----:B------:R-:W-:Y:S01]  /*1a80*/  ISETP.GT.U32.AND P3, PT, R79, R71, PT ;  /* 0x000000474f00720c */ /* 0x000fe20003f64070 */
[--C-:B------:R-:W-:Y:S01]  /*1a90*/  @!P0 IMAD.IADD R67, R67, 0x1, -R79.reuse ;  /* 0x0000000143438824 */ /* 0x100fe200078e0a4f */
[C---:B------:R-:W-:Y:S01]  /*1aa0*/  ISETP.GT.U32.AND P0, PT, R79.reuse, R75, PT ;  /* 0x0000004b4f00720c */ /* 0x040fe20003f04070 */
[----:B------:R-:W-:Y:S02]  /*1ab0*/  IMAD.MOV R72, RZ, RZ, -R72 ;  /* 0x000000ffff487224 */ /* 0x000fe400078e0a48 */
[----:B------:R-:W-:Y:S02]  /*1ac0*/  VIADD R0, R0, 0x7c ;  /* 0x0000007c00007836 */ /* 0x000fe40000000000 */
[----:B------:R-:W-:Y:S02]  /*1ad0*/  IMAD R72, R79, R72, R76 ;  /* 0x000000484f487224 */ /* 0x000fe400078e024c */
[--C-:B------:R-:W-:Y:S01]  /*1ae0*/  @!P5 IMAD.IADD R35, R35, 0x1, -R79.reuse ;  /* 0x000000012323d824 */ /* 0x100fe200078e0a4f */
[----:B------:R-:W-:Y:S01]  /*1af0*/  IABS R76, R0 ;  /* 0x00000000004c7213 */ /* 0x000fe20000000000 */
[--C-:B------:R-:W-:Y:S01]  /*1b00*/  @!P4 IMAD.IADD R70, R70, 0x1, -R79.reuse ;  /* 0x000000014646c824 */ /* 0x100fe200078e0a4f */
[----:B------:R-:W-:Y:S01]  /*1b10*/  ISETP.GT.U32.AND P5, PT, R79, R74, PT ;  /* 0x0000004a4f00720c */ /* 0x000fe20003fa4070 */
[----:B------:R-:W-:Y:S01]  /*1b20*/  @!P6 IMAD.IADD R73, R73, 0x1, -R79 ;  /* 0x000000014949e824 */ /* 0x000fe200078e0a4f */
[C---:B------:R-:W-:Y:S01]  /*1b30*/  ISETP.GT.U32.AND P4, PT, R79.reuse, R8, PT ;  /* 0x000000084f00720c */ /* 0x040fe20003f84070 */
[----:B------:R-:W-:Y:S01]  /*1b40*/  IMAD.HI.U32 R10, R10, R76, RZ ;  /* 0x0000004c0a0a7227 */ /* 0x000fe200078e00ff */
[----:B------:R-:W-:-:S03]  /*1b50*/  ISETP.GT.U32.AND P6, PT, R79, R72, PT ;  /* 0x000000484f00720c */ /* 0x000fc60003fc4070 */
[--C-:B------:R-:W-:Y:S01]  /*1b60*/  @!P3 IMAD.IADD R71, R71, 0x1, -R79.reuse ;  /* 0x000000014747b824 */ /* 0x100fe200078e0a4f */
[----:B------:R-:W-:Y:S01]  /*1b70*/  ISETP.GT.U32.AND P3, PT, R79, R68, PT ;  /* 0x000000444f00720c */ /* 0x000fe20003f64070 */
[--C-:B------:R-:W-:Y:S01]  /*1b80*/  @!P0 IMAD.IADD R75, R75, 0x1, -R79.reuse ;  /* 0x000000014b4b8824 */ /* 0x100fe200078e0a4f */
[C---:B------:R-:W-:Y:S01]  /*1b90*/  ISETP.GT.U32.AND P0, PT, R79.reuse, R73, PT ;  /* 0x000000494f00720c */ /* 0x040fe20003f04070 */
[----:B------:R-:W-:Y:S02]  /*1ba0*/  IMAD.MOV R10, RZ, RZ, -R10 ;  /* 0x000000ffff0a7224 */ /* 0x000fe400078e0a0a */
[--C-:B------:R-:W-:Y:S02]  /*1bb0*/  @!P5 IMAD.IADD R74, R74, 0x1, -R79.reuse ;  /* 0x000000014a4ad824 */ /* 0x100fe400078e0a4f */
[----:B------:R-:W-:Y:S02]  /*1bc0*/  IMAD R10, R79, R10, R76 ;  /* 0x0000000a4f0a7224 */ /* 0x000fe400078e024c */
[--C-:B------:R-:W-:Y:S01]  /*1bd0*/  @!P4 IMAD.IADD R8, R8, 0x1, -R79.reuse ;  /* 0x000000010808c824 */ /* 0x100fe200078e0a4f */
[----:B------:R-:W-:Y:S01]  /*1be0*/  ISETP.GE.AND P4, PT, R41, RZ, PT ;  /* 0x000000ff2900720c */ /* 0x000fe20003f86270 */
[--C-:B------:R-:W-:Y:S01]  /*1bf0*/  @!P2 IMAD.IADD R69, R69, 0x1, -R79.reuse ;  /* 0x000000014545a824 */ /* 0x100fe200078e0a4f */
[C---:B------:R-:W-:Y:S01]  /*1c00*/  ISETP.GT.U32.AND P5, PT, R79.reuse, R10, PT ;  /* 0x0000000a4f00720c */ /* 0x040fe20003fa4070 */
[--C-:B------:R-:W-:Y:S01]  /*1c10*/  @!P3 IMAD.IADD R68, R68, 0x1, -R79.reuse ;  /* 0x000000014444b824 */ /* 0x100fe200078e0a4f */
[----:B------:R-:W-:Y:S01]  /*1c20*/  ISETP.GT.U32.AND P2, PT, R79, R30, PT ;  /* 0x0000001e4f00720c */ /* 0x000fe20003f44070 */
[--C-:B------:R-:W-:Y:S01]  /*1c30*/  @!P0 IMAD.IADD R73, R73, 0x1, -R79.reuse ;  /* 0x0000000149498824 */ /* 0x100fe200078e0a4f */
[C---:B------:R-:W-:Y:S01]  /*1c40*/  ISETP.GT.U32.AND P3, PT, R79.reuse, R75, PT ;  /* 0x0000004b4f00720c */ /* 0x040fe20003f64070 */
[----:B------:R-:W-:Y:S01]  /*1c50*/  IMAD.MOV.U32 R76, RZ, RZ, R6 ;  /* 0x000000ffff4c7224 */ /* 0x000fe200078e0006 */
[----:B------:R-:W-:Y:S01]  /*1c60*/  ISETP.GT.U32.AND P0, PT, R79, R8, PT ;  /* 0x000000084f00720c */ /* 0x000fe20003f04070 */
[----:B------:R-:W-:-:S02]  /*1c70*/  @!P6 IMAD.IADD R72, R72, 0x1, -R79 ;  /* 0x000000014848e824 */ /* 0x000fc400078e0a4f */
[----:B------:R-:W-:Y:S01]  /*1c80*/  IMAD.MOV.U32 R6, RZ, RZ, R15 ;  /* 0x000000ffff067224 */ /* 0x000fe200078e000f */
[----:B------:R-:W-:Y:S01]  /*1c90*/  LOP3.LUT R15, RZ, R29, RZ, 0x33, !PT ;  /* 0x0000001dff0f7212 */ /* 0x000fe200078e33ff */
[----:B------:R-:W-:Y:S01]  /*1ca0*/  @!P4 IMAD.MOV R76, RZ, RZ, -R76 ;  /* 0x000000ffff4cc224 */ /* 0x000fe200078e0a4c */
[C---:B------:R-:W-:Y:S01]  /*1cb0*/  ISETP.GT.U32.AND P4, PT, R79.reuse, R72, PT ;  /* 0x000000484f00720c */ /* 0x040fe20003f84070 */
[--C-:B------:R-:W-:Y:S02]  /*1cc0*/  @!P5 IMAD.IADD R10, R10, 0x1, -R79.reuse ;  /* 0x000000010a0ad824 */ /* 0x100fe400078e0a4f */
[--C-:B------:R-:W-:Y:S01]  /*1cd0*/  @!P2 IMAD.IADD R30, R30, 0x1, -R79.reuse ;  /* 0x000000011e1ea824 */ /* 0x100fe200078e0a4f */
[----:B------:R-:W-:Y:S01]  /*1ce0*/  ISETP.GT.U32.AND P2, PT, R79, R74, PT ;  /* 0x0000004a4f00720c */ /* 0x000fe20003f44070 */
[--C-:B------:R-:W-:Y:S01]  /*1cf0*/  @!P3 IMAD.IADD R75, R75, 0x1, -R79.reuse ;  /* 0x000000014b4bb824 */ /* 0x100fe200078e0a4f */
[----:B------:R-:W-:Y:S01]  /*1d00*/  ISETP.GT.U32.AND P5, PT, R79, R10, PT ;  /* 0x0000000a4f00720c */ /* 0x000fe20003fa4070 */
[--C-:B------:R-:W-:Y:S01]  /*1d10*/  @!P0 IMAD.IADD R8, R8, 0x1, -R79.reuse ;  /* 0x0000000108088824 */ /* 0x100fe200078e0a4f */
[----:B------:R-:W-:Y:S01]  /*1d20*/  ISETP.NE.AND P3, PT, R28, RZ, PT ;  /* 0x000000ff1c00720c */ /* 0x000fe20003f65270 */
[-C--:B------:R-:W-:Y:S01]  /*1d30*/  IMAD R129, R7, R126.reuse, RZ ;  /* 0x0000007e07817224 */ /* 0x080fe200078e02ff */
[----:B------:R-:W-:Y:S01]  /*1d40*/  ISETP.GE.AND P0, PT, R64, RZ, PT ;  /* 0x000000ff4000720c */ /* 0x000fe20003f06270 */
[----:B------:R-:W-:Y:S01]  /*1d50*/  IMAD R131, R9, R126, RZ ;  /* 0x0000007e09837224 */ /* 0x000fe200078e02ff */
[----:B------:R-:W-:Y:S01]  /*1d60*/  BAR.SYNC.DEFER_BLOCKING 0x0 ;  /* 0x0000000000007b1d */ /* 0x000fe20000010000 */
[----:B------:R-:W-:Y:S01]  /*1d70*/  ISETP.GT.U32.AND P6, PT, R79, R30, PT ;  /* 0x0000001e4f00720c */ /* 0x000fe20003fc4070 */
[----:B------:R-:W-:Y:S01]  /*1d80*/  @!P4 IMAD.IADD R72, R72, 0x1, -R79 ;  /* 0x000000014848c824 */ /* 0x000fe200078e0a4f */
[----:B------:R-:W-:Y:S01]  /*1d90*/  ISETP.GE.AND P4, PT, R62, RZ, PT ;  /* 0x000000ff3e00720c */ /* 0x000fe20003f86270 */
[----:B------:R-:W-:-:S02]  /*1da0*/  IMAD R125, R11, R126, RZ ;  /* 0x0000007e0b7d7224 */ /* 0x000fc400078e02ff */
[--C-:B------:R-:W-:Y:S01]  /*1db0*/  @!P2 IMAD.IADD R74, R74, 0x1, -R79.reuse ;  /* 0x000000014a4aa824 */ /* 0x100fe200078e0a4f */
[----:B------:R-:W-:Y:S01]  /*1dc0*/  ISETP.GT.U32.AND P2, PT, R79, R68, PT ;  /* 0x000000444f00720c */ /* 0x000fe20003f44070 */
[--C-:B------:R-:W-:Y:S01]  /*1dd0*/  @!P5 IMAD.IADD R10, R10, 0x1, -R79.reuse ;  /* 0x000000010a0ad824 */ /* 0x100fe200078e0a4f */
[----:B------:R-:W-:Y:S01]  /*1de0*/  @!P3 LOP3.LUT R76, RZ, R28, RZ, 0x33, !PT ;  /* 0x0000001cff4cb212 */ /* 0x000fe200078e33ff */
[----:B------:R-:W-:Y:S01]  /*1df0*/  IMAD R28, R4, R127, RZ ;  /* 0x0000007f041c7224 */ /* 0x000fe200078e02ff */
[----:B------:R-:W-:Y:S01]  /*1e00*/  ISETP.GE.AND P3, PT, R61, RZ, PT ;  /* 0x000000ff3d00720c */ /* 0x000fe20003f66270 */
[----:B------:R-:W-:Y:S01]  /*1e10*/  @!P0 IMAD.MOV R14, RZ, RZ, -R14 ;  /* 0x000000ffff0e8224 */ /* 0x000fe200078e0a0e */
[----:B------:R-:W-:Y:S01]  /*1e20*/  ISETP.GE.AND P5, PT, R60, RZ, PT ;  /* 0x000000ff3c00720c */ /* 0x000fe20003fa6270 */
[----:B------:R-:W-:Y:S01]  /*1e30*/  @!P6 IMAD.IADD R30, R30, 0x1, -R79 ;  /* 0x000000011e1ee824 */ /* 0x000fe200078e0a4f */
[----:B------:R-:W-:Y:S01]  /*1e40*/  ISETP.GE.AND P0, PT, R59, RZ, PT ;  /* 0x000000ff3b00720c */ /* 0x000fe20003f06270 */
[----:B------:R-:W-:Y:S01]  /*1e50*/  @!P4 IMAD.MOV R16, RZ, RZ, -R16 ;  /* 0x000000ffff10c224 */ /* 0x000fe200078e0a10 */
[----:B------:R-:W-:-:S02]  /*1e60*/  ISETP.GE.AND P6, PT, R65, RZ, PT ;  /* 0x000000ff4100720c */ /* 0x000fc40003fc6270 */
[----:B------:R-:W-:Y:S01]  /*1e70*/  ISETP.GE.AND P4, PT, R57, RZ, PT ;  /* 0x000000ff3900720c */ /* 0x000fe20003f86270 */
[----:B------:R-:W-:Y:S01]  /*1e80*/  @!P2 IMAD.IADD R68, R68, 0x1, -R79 ;  /* 0x000000014444a824 */ /* 0x000fe200078e0a4f */
[----:B------:R-:W-:-:S03]  /*1e90*/  ISETP.GE.AND P2, PT, R63, RZ, PT ;  /* 0x000000ff3f00720c */ /* 0x000fc60003f46270 */
[----:B------:R-:W-:Y:S01]  /*1ea0*/  @!P3 IMAD.MOV R17, RZ, RZ, -R17 ;  /* 0x000000ffff11b224 */ /* 0x000fe200078e0a11 */
[----:B------:R-:W-:Y:S01]  /*1eb0*/  ISETP.GE.AND P3, PT, R56, RZ, PT ;  /* 0x000000ff3800720c */ /* 0x000fe20003f66270 */
[----:B------:R-:W-:Y:S01]  /*1ec0*/  @!P5 IMAD.MOV R18, RZ, RZ, -R18 ;  /* 0x000000ffff12d224 */ /* 0x000fe200078e0a12 */
[----:B------:R-:W-:Y:S01]  /*1ed0*/  ISETP.GE.AND P5, PT, R55, RZ, PT ;  /* 0x000000ff3700720c */ /* 0x000fe20003fa6270 */
[----:B------:R-:W-:Y:S01]  /*1ee0*/  @!P0 IMAD.MOV R19, RZ, RZ, -R19 ;  /* 0x000000ffff138224 */ /* 0x000fe200078e0a13 */
[----:B------:R-:W-:Y:S01]  /*1ef0*/  ISETP.GE.AND P0, PT, R54, RZ, PT ;  /* 0x000000ff3600720c */ /* 0x000fe20003f06270 */
[----:B------:R-:W-:Y:S01]  /*1f00*/  @!P6 IMAD.MOV R12, RZ, RZ, -R12 ;  /* 0x000000ffff0ce224 */ /* 0x000fe200078e0a0c */
[----:B------:R-:W-:Y:S01]  /*1f10*/  ISETP.GE.AND P6, PT, R0, RZ, PT ;  /* 0x000000ff0000720c */ /* 0x000fe20003fc6270 */
[----:B------:R-:W-:Y:S01]  /*1f20*/  @!P4 IMAD.MOV R21, RZ, RZ, -R21 ;  /* 0x000000ffff15c224 */ /* 0x000fe200078e0a15 */
[----:B------:R-:W-:Y:S01]  /*1f30*/  ISETP.NE.AND P4, PT, R29, RZ, PT ;  /* 0x000000ff1d00720c */ /* 0x000fe20003f85270 */
[----:B------:R-:W-:Y:S01]  /*1f40*/  @!P2 IMAD.MOV R6, RZ, RZ, -R6 ;  /* 0x000000ffff06a224 */ /* 0x000fe200078e0a06 */
[----:B------:R-:W-:-:S02]  /*1f50*/  ISETP.GE.AND P2, PT, R58, RZ, PT ;  /* 0x000000ff3a00720c */ /* 0x000fc40003f46270 */
[----:B------:R-:W-:Y:S01]  /*1f60*/  SEL R12, R15, R12, !P4 ;  /* 0x0000000c0f0c7207 */ /* 0x000fe20006000000 */
[----:B------:R-:W-:Y:S01]  /*1f70*/  @!P3 IMAD.MOV R22, RZ, RZ, -R22 ;  /* 0x000000ffff16b224 */ /* 0x000fe200078e0a16 */
[----:B------:R-:W-:Y:S01]  /*1f80*/  ISETP.GE.AND P3, PT, R52, RZ, PT ;  /* 0x000000ff3400720c */ /* 0x000fe20003f66270 */
[----:B------:R-:W-:Y:S01]  /*1f90*/  @!P5 IMAD.MOV R23, RZ, RZ, -R23 ;  /* 0x000000ffff17d224 */ /* 0x000fe200078e0a17 */
[----:B------:R-:W-:Y:S01]  /*1fa0*/  ISETP.GE.AND P5, PT, R51, RZ, PT ;  /* 0x000000ff3300720c */ /* 0x000fe20003fa6270 */
[----:B------:R-:W-:Y:S01]  /*1fb0*/  @!P0 IMAD.MOV R24, RZ, RZ, -R24 ;  /* 0x000000ffff188224 */ /* 0x000fe200078e0a18 */
[----:B------:R-:W-:Y:S01]  /*1fc0*/  ISETP.GE.AND P0, PT, R50, RZ, PT ;  /* 0x000000ff3200720c */ /* 0x000fe20003f06270 */
[----:B------:R-:W-:Y:S01]  /*1fd0*/  @!P6 IMAD.MOV R10, RZ, RZ, -R10 ;  /* 0x000000ffff0ae224 */ /* 0x000fe200078e0a0a */
[C---:B------:R-:W-:Y:S01]  /*1fe0*/  SEL R29, R15.reuse, R6, !P4 ;  /* 0x000000060f1d7207 */ /* 0x040fe20006000000 */
[----:B----4-:R-:W-:Y:S01]  /*1ff0*/  IMAD R6, R76, UR4, RZ ;  /* 0x000000044c067c24 */ /* 0x010fe2000f8e02ff */
[----:B------:R-:W-:Y:S01]  /*2000*/  SEL R14, R15, R14, !P4 ;  /* 0x0000000e0f0e7207 */ /* 0x000fe20006000000 */
[----:B------:R-:W-:Y:S01]  /*2010*/  @!P2 IMAD.MOV R20, RZ, RZ, -R20 ;  /* 0x000000ffff14a224 */ /* 0x000fe200078e0a14 */
[----:B------:R-:W-:Y:S01]  /*2020*/  ISETP.GE.AND P2, PT, R53, RZ, PT ;  /* 0x000000ff3500720c */ /* 0x000fe20003f46270 */
[----:B------:R-:W-:Y:S01]  /*2030*/  USHF.L.U32 UR4, UR9, 0x15, URZ ;  /* 0x0000001509047899 */ /* 0x000fe200080006ff */
[----:B------:R-:W-:Y:S01]  /*2040*/  SEL R16, R15, R16, !P4 ;  /* 0x000000100f107207 */ /* 0x000fe20006000000 */
[----:B------:R-:W-:Y:S01]  /*2050*/  @!P3 IMAD.MOV R26, RZ, RZ, -R26 ;  /* 0x000000ffff1ab224 */ /* 0x000fe200078e0a1a */
[----:B------:R-:W-:Y:S01]  /*2060*/  ISETP.GE.AND P3, PT, R48, RZ, PT ;  /* 0x000000ff3000720c */ /* 0x000fe20003f66270 */
[----:B------:R-:W-:Y:S01]  /*2070*/  @!P5 IMAD.MOV R27, RZ, RZ, -R27 ;  /* 0x000000ffff1bd224 */ /* 0x000fe200078e0a1b */
[----:B------:R-:W-:Y:S01]  /*2080*/  ISETP.GE.AND P5, PT, R47, RZ, PT ;  /* 0x000000ff2f00720c */ /* 0x000fe20003fa6270 */
[----:B------:R-:W-:Y:S01]  /*2090*/  @!P0 IMAD.MOV R30, RZ, RZ, -R30 ;  /* 0x000000ffff1e8224 */ /* 0x000fe200078e0a1e */
[----:B------:R-:W-:Y:S01]  /*20a0*/  ISETP.GE.AND P0, PT, R46, RZ, PT ;  /* 0x000000ff2e00720c */ /* 0x000fe20003f06270 */
[----:B------:R-:W-:Y:S01]  /*20b0*/  ULOP3.LUT UR4, UR4, 0x600000, URZ, 0xc0, !UPT ;  /* 0x0060000004047892 */ /* 0x000fe2000f8ec0ff */
[C---:B------:R-:W-:Y:S01]  /*20c0*/  SEL R77, R15.reuse, R17, !P4 ;  /* 0x000000110f4d7207 */ /* 0x040fe20006000000 */
[----:B------:R-:W-:Y:S01]  /*20d0*/  IMAD R17, R14, UR5, RZ ;  /* 0x000000050e117c24 */ /* 0x000fe2000f8e02ff */
[----:B------:R-:W-:Y:S01]  /*20e0*/  SEL R18, R15, R18, !P4 ;  /* 0x000000120f127207 */ /* 0x000fe20006000000 */
        /* <DEDUP_REMOVED lines=9> */
[----:B------:R-:W-:Y:S01]  /*2180*/  IMAD R19, R29, UR5, RZ ;  /* 0x000000051d137c24 */ /* 0x000fe2000f8e02ff */
[C---:B------:R-:W-:Y:S02]  /*2190*/  SEL R20, R15.reuse, R20, !P4 ;  /* 0x000000140f147207 */ /* 0x040fe40006000000 */
[----:B------:R-:W-:Y:S01]  /*21a0*/  SEL R79, R15, R21, !P4 ;  /* 0x000000150f4f7207 */ /* 0x000fe20006000000 */
[----:B------:R-:W-:Y:S01]  /*21b0*/  @!P2 IMAD.MOV R31, RZ, RZ, -R31 ;  /* 0x000000ffff1fa224 */ /* 0x000fe200078e0a1f */
[----:B------:R-:W-:Y:S01]  /*21c0*/  ISETP.GE.AND P2, PT, R45, RZ, PT ;  /* 0x000000ff2d00720c */ /* 0x000fe20003f46270 */
[----:B------:R-:W-:Y:S01]  /*21d0*/  IMAD R21, R16, UR5, RZ ;  /* 0x0000000510157c24 */ /* 0x000fe2000f8e02ff */
        /* <DEDUP_REMOVED lines=8> */
[----:B------:R-:W-:Y:S01]  /*2260*/  SEL R83, R15, R31, !P4 ;  /* 0x0000001f0f537207 */ /* 0x000fe20006000000 */
[----:B------:R-:W-:Y:S01]  /*2270*/  IMAD R31, R79, UR5, RZ ;  /* 0x000000054f1f7c24 */ /* 0x000fe2000f8e02ff */
        /* <DEDUP_REMOVED lines=12> */
[C---:B------:R-:W-:Y:S01]  /*2340*/  SEL R81, R15.reuse, R25, !P4 ;  /* 0x000000190f517207 */ /* 0x040fe20006000000 */
[----:B------:R-:W-:Y:S01]  /*2350*/  IMAD R25, R18, UR5, RZ ;  /* 0x0000000512197c24 */ /* 0x000fe2000f8e02ff */
[C---:B------:R-:W-:Y:S01]  /*2360*/  SEL R26, R15.reuse, R26, !P4 ;  /* 0x0000001a0f1a7207 */ /* 0x040fe20006000000 */
[----:B------:R-:W-:Y:S01]  /*2370*/  @!P2 IMAD.MOV R71, RZ, RZ, -R71 ;  /* 0x000000ffff47a224 */ /* 0x000fe200078e0a47 */
[C---:B------:R-:W-:Y:S01]  /*2380*/  SEL R82, R15.reuse, R27, !P4 ;  /* 0x0000001b0f527207 */ /* 0x040fe20006000000 */
[----:B------:R-:W-:Y:S01]  /*2390*/  IMAD R27, R78, UR5, RZ ;  /* 0x000000054e1b7c24 */ /* 0x000fe2000f8e02ff */
[C---:B------:R-:W-:Y:S01]  /*23a0*/  SEL R30, R15.reuse, R30, !P4 ;  /* 0x0000001e0f1e7207 */ /* 0x040fe20006000000 */
[----:B------:R-:W-:Y:S01]  /*23b0*/  @!P3 IMAD.MOV R8, RZ, RZ, -R8 ;  /* 0x000000ffff08b224 */ /* 0x000fe200078e0a08 */
[C---:B------:R-:W-:Y:S01]  /*23c0*/  SEL R32, R15.reuse, R32, !P4 ;  /* 0x000000200f207207 */ /* 0x040fe20006000000 */
[----:B------:R-:W-:Y:S01]  /*23d0*/  @!P5 IMAD.MOV R68, RZ, RZ, -R68 ;  /* 0x000000ffff44d224 */ /* 0x000fe200078e0a44 */
[C---:B------:R-:W-:Y:S01]  /*23e0*/  SEL R84, R15.reuse, R33, !P4 ;  /* 0x000000210f547207 */ /* 0x040fe20006000000 */
[----:B------:R-:W-:Y:S01]  /*23f0*/  @!P0 IMAD.MOV R72, RZ, RZ, -R72 ;  /* 0x000000ffff488224 */ /* 0x000fe200078e0a48 */
[C---:B------:R-:W-:Y:S01]  /*2400*/  SEL R85, R15.reuse, R34, !P4 ;  /* 0x000000220f557207 */ /* 0x040fe20006000000 */
[----:B------:R-:W-:Y:S01]  /*2410*/  IMAD R33, R22, UR5, RZ ;  /* 0x0000000516217c24 */ /* 0x000fe2000f8e02ff */
[C---:B------:R-:W-:Y:S01]  /*2420*/  SEL R87, R15.reuse, R35, !P4 ;  /* 0x000000230f577207 */ /* 0x040fe20006000000 */
[----:B------:R-:W-:Y:S01]  /*2430*/  IMAD R79, R32, UR5, RZ ;  /* 0x00000005204f7c24 */ /* 0x000fe2000f8e02ff */
[C---:B------:R-:W-:Y:S01]  /*2440*/  SEL R89, R15.reuse, R67, !P4 ;  /* 0x000000430f597207 */ /* 0x040fe20006000000 */
[----:B------:R-:W-:Y:S01]  /*2450*/  IMAD R67, R24, UR5, RZ ;  /* 0x0000000518437c24 */ /* 0x000fe2000f8e02ff */
[----:B------:R-:W-:Y:S01]  /*2460*/  SEL R93, R15, R69, !P4 ;  /* 0x000000450f5d7207 */ /* 0x000fe20006000000 */
[----:B------:R-:W-:Y:S01]  /*2470*/  IMAD R69, R81, UR5, RZ ;  /* 0x0000000551457c24 */ /* 0x000fe2000f8e02ff */
[C---:B------:R-:W-:Y:S01]  /*2480*/  SEL R95, R15.reuse, R70, !P4 ;  /* 0x000000460f5f7207 */ /* 0x040fe20006000000 */
        /* <DEDUP_REMOVED lines=11> */
[----:B------:R-:W-:Y:S01]  /*2540*/  SEL R91, R15, R68, !P4 ;  /* 0x000000440f5b7207 */ /* 0x000fe20006000000 */
[----:B------:R-:W-:Y:S01]  /*2550*/  IMAD R87, R87, UR5, RZ ;  /* 0x0000000557577c24 */ /* 0x000fe2000f8e02ff */
[C---:B------:R-:W-:Y:S01]  /*2560*/  SEL R99, R15.reuse, R72, !P4 ;  /* 0x000000480f637207 */ /* 0x040fe20006000000 */
[----:B------:R-:W-:Y:S01]  /*2570*/  IMAD R83, R8, UR5, RZ ;  /* 0x0000000508537c24 */ /* 0x000fe2000f8e02ff */
[----:B------:R-:W-:Y:S01]  /*2580*/  SEL R10, R15, R10, !P4 ;  /* 0x0000000a0f0a7207 */ /* 0x000fe20006000000 */
[----:B------:R-:W-:Y:S01]  /*2590*/  IMAD R15, R12, UR5, RZ ;  /* 0x000000050c0f7c24 */ /* 0x000fe2000f8e02ff */
[----:B-----5:R-:W-:Y:S01]  /*25a0*/  IADD3 R100, P2, PT, R28, UR18, RZ ;  /* 0x000000121c647c10 */ /* 0x020fe2000ff5e0ff */
[----:B------:R-:W-:Y:S01]  /*25b0*/  IMAD R89, R89, UR5, RZ ;  /* 0x0000000559597c24 */ /* 0x000fe2000f8e02ff */
[----:B------:R-:W-:Y:S01]  /*25c0*/  IADD3 R136, P0, PT, R6, UR16, RZ ;  /* 0x0000001006887c10 */ /* 0x000fe2000ff1e0ff */
[----:B------:R-:W-:Y:S01]  /*25d0*/  IMAD R107, R10, UR5, RZ ;  /* 0x000000050a6b7c24 */ /* 0x000fe2000f8e02ff */
[----:B------:R-:W-:Y:S01]  /*25e0*/  LEA.HI.X.SX32 R102, R28, UR19, 0x1, P2 ;  /* 0x000000131c667c11 */ /* 0x000fe200090f0eff */
[----:B------:R-:W-:Y:S01]  /*25f0*/  IMAD R93, R93, UR5, RZ ;  /* 0x000000055d5d7c24 */ /* 0x000fe2000f8e02ff */
[----:B------:R-:W-:Y:S01]  /*2600*/  LEA.HI.X.SX32 R138, R6, UR17, 0x1, P0 ;  /* 0x00000011068a7c11 */ /* 0x000fe200080f0eff */
[----:B------:R-:W-:Y:S01]  /*2610*/  IMAD R91, R91, UR5, RZ ;  /* 0x000000055b5b7c24 */ /* 0x000fe2000f8e02ff */
[-C--:B------:R-:W-:Y:S01]  /*2620*/  IADD3 R6, P2, PT, R15, R100.reuse, RZ ;  /* 0x000000640f067210 */ /* 0x080fe20007f5e0ff */
[----:B------:R-:W-:Y:S01]  /*2630*/  IMAD R95, R95, UR5, RZ ;  /* 0x000000055f5f7c24 */ /* 0x000fe2000f8e02ff */
[-C--:B------:R-:W-:Y:S01]  /*2640*/  IADD3 R8, P3, PT, R17, R100.reuse, RZ ;  /* 0x0000006411087210 */ /* 0x080fe20007f7e0ff */
[----:B------:R-:W-:Y:S01]  /*2650*/  IMAD R97, R97, UR5, RZ ;  /* 0x0000000561617c24 */ /* 0x000fe2000f8e02ff */
[-C--:B------:R-:W-:Y:S01]  /*2660*/  IADD3 R10, P4, PT, R19, R100.reuse, RZ ;  /* 0x00000064130a7210 */ /* 0x080fe20007f9e0ff */
[----:B------:R-:W-:Y:S01]  /*2670*/  IMAD R101, R101, UR5, RZ ;  /* 0x0000000565657c24 */ /* 0x000fe2000f8e02ff */
[----:B------:R-:W-:Y:S01]  /*2680*/  IADD3 R12, P5, PT, R21, R100, RZ ;  /* 0x00000064150c7210 */ /* 0x000fe20007fbe0ff */
[----:B------:R-:W-:Y:S01]  /*2690*/  IMAD R103, R103, UR5, RZ ;  /* 0x0000000567677c24 */ /* 0x000fe2000f8e02ff */
[-C--:B------:R-:W-:Y:S01]  /*26a0*/  LEA.HI.X.SX32 R15, R15, R102.reuse, 0x1, P2 ;  /* 0x000000660f0f7211 */ /* 0x080fe200010f0eff */
[----:B------:R-:W-:Y:S01]  /*26b0*/  IMAD R105, R105, UR5, RZ ;  /* 0x0000000569697c24 */ /* 0x000fe2000f8e02ff */
[-C--:B------:R-:W-:Y:S01]  /*26c0*/  LEA.HI.X.SX32 R17, R17, R102.reuse, 0x1, P3 ;  /* 0x0000006611117211 */ /* 0x080fe200018f0eff */
[----:B------:R-:W-:Y:S01]  /*26d0*/  IMAD R99, R99, UR5, RZ ;  /* 0x0000000563637c24 */ /* 0x000fe2000f8e02ff */
[----:B------:R-:W-:Y:S01]  /*26e0*/  LEA.HI.X.SX32 R19, R19, R102, 0x1, P4 ;  /* 0x0000006613137211 */ /* 0x000fe200020f0eff */
[----:B------:R-:W-:Y:S01]  /*26f0*/  USHF.L.U32 UR5, UR9, 0x4, URZ ;  /* 0x0000000409057899 */ /* 0x000fe200080006ff */
[----:B------:R-:W-:-:S02]  /*2700*/  IADD3 R18, P2, PT, R27, R100, RZ ;  /* 0x000000641b127210 */ /* 0x000fc40007f5e0ff */
[-C--:B------:R-:W-:Y:S01]  /*2710*/  IADD3 R20, P3, PT, R29, R100.reuse, RZ ;  /* 0x000000641d147210 */ /* 0x080fe20007f7e0ff */
[----:B------:R-:W-:Y:S01]  /*2720*/  ULOP3.LUT UR5, UR5, 0x40, URZ, 0xc0, !UPT ;  /* 0x0000004005057892 */ /* 0x000fe2000f8ec0ff */
[----:B------:R-:W-:Y:S02]  /*2730*/  IADD3 R22, P4, PT, R31, R100, RZ ;  /* 0x000000641f167210 */ /* 0x000fe40007f9e0ff */
[----:B------:R-:W-:Y:S02]  /*2740*/  LEA.HI.X.SX32 R21, R21, R102, 0x1, P5 ;  /* 0x0000006615157211 */ /* 0x000fe400028f0eff */
[----:B------:R-:W-:Y:S02]  /*2750*/  IADD3 R24, P5, PT, R33, R100, RZ ;  /* 0x0000006421187210 */ /* 0x000fe40007fbe0ff */
[-C--:B------:R-:W-:Y:S02]  /*2760*/  LEA.HI.X.SX32 R27, R27, R102.reuse, 0x1, P2 ;  /* 0x000000661b1b7211 */ /* 0x080fe400010f0eff */
[----:B------:R-:W-:-:S02]  /*2770*/  LEA.HI.X.SX32 R29, R29, R102, 0x1, P3 ;  /* 0x000000661d1d7211 */ /* 0x000fc400018f0eff */
[----:B------:R-:W-:Y:S02]  /*2780*/  LEA.HI.X.SX32 R31, R31, R102, 0x1, P4 ;  /* 0x000000661f1f7211 */ /* 0x000fe400020f0eff */
[-C--:B------:R-:W-:Y:S02]  /*2790*/  IADD3 R14, P6, PT, R23, R100.reuse, RZ ;  /* 0x00000064170e7210 */ /* 0x080fe40007fde0ff */
[-C--:B------:R-:W-:Y:S02]  /*27a0*/  IADD3 R16, P0, PT, R25, R100.reuse, RZ ;  /* 0x0000006419107210 */ /* 0x080fe40007f1e0ff */
[-C--:B------:R-:W-:Y:S02]  /*27b0*/  IADD3 R30, P2, PT, R69, R100.reuse, RZ ;  /* 0x00000064451e7210 */ /* 0x080fe40007f5e0ff */
[-C--:B------:R-:W-:Y:S02]  /*27c0*/  IADD3 R32, P3, PT, R71, R100.reuse, RZ ;  /* 0x0000006447207210 */ /* 0x080fe40007f7e0ff */
[----:B------:R-:W-:-:S02]  /*27d0*/  IADD3 R34, P4, PT, R73, R100, RZ ;  /* 0x0000006449227210 */ /* 0x000fc40007f9e0ff */
[----:B------:R-:W-:Y:S02]  /*27e0*/  LEA.HI.X.SX32 R33, R33, R102, 0x1, P5 ;  /* 0x0000006621217211 */ /* 0x000fe400028f0eff */
[----:B------:R-:W-:Y:S02]  /*27f0*/  IADD3 R68, P5, PT, R75, R100, RZ ;  /* 0x000000644b447210 */ /* 0x000fe40007fbe0ff */
[-C--:B------:R-:W-:Y:S02]  /*2800*/  LEA.HI.X.SX32 R23, R23, R102.reuse, 0x1, P6 ;  /* 0x0000006617177211 */ /* 0x080fe400030f0eff */
[-C--:B------:R-:W-:Y:S02]  /*2810*/  LEA.HI.X.SX32 R25, R25, R102.reuse, 0x1, P0 ;  /* 0x0000006619197211 */ /* 0x080fe400000f0eff */
[-C--:B------:R-:W-:Y:S02]  /*2820*/  LEA.HI.X.SX32 R69, R69, R102.reuse, 0x1, P2 ;  /* 0x0000006645457211 */ /* 0x080fe400010f0eff */
[----:B------:R-:W-:-:S02]  /*2830*/  LEA.HI.X.SX32 R71, R71, R102, 0x1, P3 ;  /* 0x0000006647477211 */ /* 0x000fc400018f0eff */
[----:B------:R-:W-:Y:S02]  /*2840*/  LEA.HI.X.SX32 R73, R73, R102, 0x1, P4 ;  /* 0x0000006649497211 */ /* 0x000fe400020f0eff */
[-C--:B------:R-:W-:Y:S02]  /*2850*/  IADD3 R26, P6, PT, R35, R100.reuse, RZ ;  /* 0x00000064231a7210 */ /* 0x080fe40007fde0ff */
[----:B------:R-:W-:Y:S02]  /*2860*/  IADD3 R28, P0, PT, R67, R100, RZ ;  /* 0x00000064431c7210 */ /* 0x000fe40007f1e0ff */
[----:B------:R-:W-:Y:S02]  /*2870*/  LEA.HI.X.SX32 R75, R75, R102, 0x1, P5 ;  /* 0x000000664b4b7211 */ /* 0x000fe400028f0eff */
[-C--:B------:R-:W-:Y:S02]  /*2880*/  IADD3 R70, P2, PT, R77, R100.reuse, RZ ;  /* 0x000000644d467210 */ /* 0x080fe40007f5e0ff */
[----:B------:R-:W-:-:S02]  /*2890*/  IADD3 R72, P3, PT, R79, R100, RZ ;  /* 0x000000644f487210 */ /* 0x000fc40007f7e0ff */
[-C--:B------:R-:W-:Y:S02]  /*28a0*/  IADD3 R74, P4, PT, R81, R100.reuse, RZ ;  /* 0x00000064514a7210 */ /* 0x080fe40007f9e0ff */
[----:B------:R-:W-:Y:S02]  /*28b0*/  IADD3 R76, P5, PT, R83, R100, RZ ;  /* 0x00000064534c7210 */ /* 0x000fe40007fbe0ff */
[-C--:B------:R-:W-:Y:S02]  /*28c0*/  LEA.HI.X.SX32 R35, R35, R102.reuse, 0x1, P6 ;  /* 0x0000006623237211 */ /* 0x080fe400030f0eff */
[-C--:B------:R-:W-:Y:S02]  /*28d0*/  LEA.HI.X.SX32 R67, R67, R102.reuse, 0x1, P0 ;  /* 0x0000006643437211 */ /* 0x080fe400000f0eff */
        /* <DEDUP_REMOVED lines=26> */
[-C--:B------:R-:W-:Y:S02]  /*2a80*/  LEA.HI.X.SX32 R105, R105, R102.reuse, 0x1, P4 ;  /* 0x0000006669697211 */ /* 0x080fe400020f0eff */
[----:B------:R-:W-:Y:S01]  /*2a90*/  LEA.HI.X.SX32 R107, R107, R102, 0x1, P5 ;  /* 0x000000666b6b7211 */ /* 0x000fe200028f0eff */
[----:B-1----:R-:W-:Y:S01]  /*2aa0*/  VIADD R102, R154, 0x3f ;  /* 0x0000003f9a667836 */ /* 0x002fe20000000000 */
[----:B------:R-:W-:Y:S01]  /*2ab0*/  LOP3.LUT P2, RZ, R66, 0xff, RZ, 0xc0, !PT ;  /* 0x000000ff42ff7812 */ /* 0x000fe2000784c0ff */
[----:B------:R-:W-:-:S12]  /*2ac0*/  @P1 BRA `(.L_x_5) ;  /* 0x0000000000181947 */ /* 0x000fd80003800000 */
[----:B------:R-:W-:Y:S01]  /*2ad0*/  ELECT P0, URZ, PT ;  /* 0x0000000000ff782f */ /* 0x000fe20003800000 */
[----:B------:R-:W-:Y:S01]  /*2ae0*/  IMAD.MOV.U32 R104, RZ, RZ, 0x1 ;  /* 0x00000001ff687424 */ /* 0x000fe200078e00ff */
[----:B------:R-:W-:Y:S01]  /*2af0*/  UMOV UR7, 0x40 ;  /* 0x0000004000077882 */ /* 0x000fe20000000000 */
[----:B------:R-:W-:Y:S01]  /*2b00*/  UVIRTCOUNT.DEALLOC.SMPOOL 0x80 ;  /* 0x000000800000784c */ /* 0x000fe20000000000 */
[----:B------:R-:W-:-:S09]  /*2b10*/  ULEA UR7, UR6, UR7, 0x18 ;  /* 0x0000000706077291 */ /* 0x000fd2000f8ec0ff */
[----:B------:R0:W-:Y:S03]  /*2b20*/  @P0 STS.U8 [UR7], R104 ;  /* 0x00000068ff000988 */ /* 0x0001e60008000007 */
.L_x_5:
[----:B------:R-:W-:Y:S01]  /*2b30*/  UIADD3 UR24, UPT, UPT, UR5, UR4, UR12 ;  /* 0x0000000405187290 */ /* 0x000fe2000fffe00c */
[C---:B0-----:R-:W-:Y:S01]  /*2b40*/  IADD3 R104, P3, PT, R109.reuse, R136, RZ ;  /* 0x000000886d687210 */ /* 0x041fe20007f7e0ff */
[----:B------:R-:W-:Y:S01]  /*2b50*/  VOTEU.ALL UP0, P2 ;  /* 0x0000000000ff7886 */ /* 0x000fe20001000000 */
[----:B------:R-:W-:Y:S01]  /*2b60*/  UIADD3 UR18, UPT, UPT, UR13, 0x6000, URZ ;  /* 0x000060000d127890 */ /* 0x000fe2000fffe0ff */
[----:B------:R-:W-:Y:S01]  /*2b70*/  IMAD R121, R126, 0x8, R119 ;  /* 0x000000087e797824 */ /* 0x000fe200078e0277 */
[----:B------:R-:W-:Y:S01]  /*2b80*/  LEA.HI.X.SX32 R109, R109, R138, 0x1, P3 ;  /* 0x0000008a6d6d7211 */ /* 0x000fe200018f0eff */
[----:B------:R-:W-:Y:S01]  /*2b90*/  VOTEU.ALL UP1, P2 ;  /* 0x0000000000ff7886 */ /* 0x000fe20001020000 */
[----:B------:R-:W-:-:S04]  /*2ba0*/  @!UP0 UIADD3 UR4, UPT, UPT, -UR8, 0x100000, URZ ;  /* 0x0010000008048890 */ /* 0x000fc8000fffe1ff */
[----:B------:R-:W-:Y:S02]  /*2bb0*/  @!UP0 USHF.L.U32 UR5, UR4, 0xb, URZ ;  /* 0x0000000b04058899 */ /* 0x000fe400080006ff */
[----:B------:R-:W-:Y:S01]  /*2bc0*/  @!UP0 USHF.L.U32 UR4, UR4, 0x1, URZ ;  /* 0x0000000104048899 */ /* 0x000fe200080006ff */
[C---:B------:R-:W-:Y:S01]  /*2bd0*/  IMAD R139, R126.reuse, 0x4, R121 ;  /* 0x000000047e8b7824 */ /* 0x040fe200078e0279 */
[----:B------:R-:W-:Y:S01]  /*2be0*/  STTM.16dp32bit_t0_t15.x32 tmem[UR24], RZ ;  /* 0x000000ff000079ed */ /* 0x000fe20008a80018 */
[----:B------:R-:W-:Y:S01]  /*2bf0*/  STTM.16dp32bit_t16_t31.x32 tmem[UR24+0x20], RZ ;  /* 0x000020ff000079ed */ /* 0x000fe20008aa0018 */
[----:B------:R-:W0:Y:S01]  /*2c00*/  FENCE.VIEW.ASYNC.T ;  /* 0x00000000000073c6 */ /* 0x000e220000000200 */
[-C--:B------:R-:W-:Y:S01]  /*2c10*/  IADD3 R112, P3, PT, R117, R136.reuse, RZ ;  /* 0x0000008875707210 */ /* 0x080fe20007f7e0ff */
[----:B------:R-:W-:Y:S01]  /*2c20*/  UMOV UR25, UR18 ;  /* 0x0000001200197c82 */ /* 0x000fe20008000000 */
[----:B0-----:R-:W-:Y:S01]  /*2c30*/  BAR.SYNC.DEFER_BLOCKING 0x0 ;  /* 0x0000000000007b1d */ /* 0x001fe20000010000 */
[----:B------:R-:W-:Y:S01]  /*2c40*/  IADD3 R108, P4, PT, R113, R136, RZ ;  /* 0x00000088716c7210 */ /* 0x000fe20007f9e0ff */
[----:B------:R-:W-:Y:S01]  /*2c50*/  IMAD R123, R126, 0x4, R139 ;  /* 0x000000047e7b7824 */ /* 0x000fe200078e028b */
[----:B------:R-:W-:Y:S01]  /*2c60*/  LEA.HI.X.SX32 R117, R117, R138, 0x1, P3 ;  /* 0x0000008a75757211 */ /* 0x000fe200018f0eff */
[----:B------:R-:W-:Y:S01]  /*2c70*/  IMAD R141, R13, R126, RZ ;  /* 0x0000007e0d8d7224 */ /* 0x000fe200078e02ff */
[----:B------:R-:W-:-:S02]  /*2c80*/  LEA.HI.X.SX32 R113, R113, R138, 0x1, P4 ;  /* 0x0000008a71717211 */ /* 0x000fc400020f0eff */
[-C--:B------:R-:W-:Y:S02]  /*2c90*/  IADD3 R120, P3, PT, R129, R136.reuse, RZ ;  /* 0x0000008881787210 */ /* 0x080fe40007f7e0ff */
[-C--:B------:R-:W-:Y:S02]  /*2ca0*/  IADD3 R116, P4, PT, R121, R136.reuse, RZ ;  /* 0x0000008879747210 */ /* 0x080fe40007f9e0ff */
[-C--:B------:R-:W-:Y:S02]  /*2cb0*/  IADD3 R106, P6, PT, R111, R136.reuse, RZ ;  /* 0x000000886f6a7210 */ /* 0x080fe40007fde0ff */
[----:B------:R-:W-:Y:S02]  /*2cc0*/  IADD3 R110, P5, PT, R115, R136, RZ ;  /* 0x00000088736e7210 */ /* 0x000fe40007fbe0ff */
[-C--:B------:R-:W-:Y:S02]  /*2cd0*/  LEA.HI.X.SX32 R129, R129, R138.reuse, 0x1, P3 ;  /* 0x0000008a81817211 */ /* 0x080fe400018f0eff */
[----:B------:R-:W-:-:S02]  /*2ce0*/  LEA.HI.X.SX32 R121, R121, R138, 0x1, P4 ;  /* 0x0000008a79797211 */ /* 0x000fc400020f0eff */
[-C--:B------:R-:W-:Y:S02]  /*2cf0*/  IADD3 R130, P3, PT, R135, R136.reuse, RZ ;  /* 0x0000008887827210 */ /* 0x080fe40007f7e0ff */
[----:B------:R-:W-:Y:S02]  /*2d00*/  ISETP.GT.AND P0, PT, R102, 0x3f, PT ;  /* 0x0000003f6600780c */ /* 0x000fe40003f04270 */
[----:B------:R-:W-:Y:S01]  /*2d10*/  IADD3 R124, P4, PT, R125, R136, RZ ;  /* 0x000000887d7c7210 */ /* 0x000fe20007f9e0ff */
[----:B------:R-:W0:Y:S02]  /*2d20*/  FENCE.VIEW.ASYNC.S ;  /* 0x00000000000073c6 */ /* 0x000e240000000000 */
[----:B0-----:R0:W1:Y:S01]  /*2d30*/  @!UP1 SYNCS.EXCH.64 URZ, [UR25], UR4 ;  /* 0x0000000419ff95b2 */ /* 0x0010620008000100 */
[----:B------:R-:W-:Y:S02]  /*2d40*/  LEA.HI.X.SX32 R111, R111, R138, 0x1, P6 ;  /* 0x0000008a6f6f7211 */ /* 0x000fe400030f0eff */
[----:B------:R-:W-:-:S02]  /*2d50*/  IADD3 R114, P6, PT, R119, R136, RZ ;  /* 0x0000008877727210 */ /* 0x000fc40007fde0ff */
[----:B------:R-:W-:Y:S02]  /*2d60*/  LEA.HI.X.SX32 R115, R115, R138, 0x1, P5 ;  /* 0x0000008a73737211 */ /* 0x000fe400028f0eff */
[----:B------:R-:W-:Y:S02]  /*2d70*/  IADD3 R118, P5, PT, R123, R136, RZ ;  /* 0x000000887b767210 */ /* 0x000fe40007fbe0ff */
[-C--:B------:R-:W-:Y:S02]  /*2d80*/  LEA.HI.X.SX32 R135, R135, R138.reuse, 0x1, P3 ;  /* 0x0000008a87877211 */ /* 0x080fe400018f0eff */
[----:B------:R-:W-:Y:S02]  /*2d90*/  LEA.HI.X.SX32 R125, R125, R138, 0x1, P4 ;  /* 0x0000008a7d7d7211 */ /* 0x000fe400020f0eff */
[----:B------:R-:W-:Y:S02]  /*2da0*/  ISETP.LT.AND P3, PT, R4, R154, P0 ;  /* 0x0000009a0400720c */ /* 0x000fe40000761270 */
[----:B------:R-:W-:-:S02]  /*2db0*/  IADD3 R134, P4, PT, R139, R136, RZ ;  /* 0x000000888b867210 */ /* 0x000fc40007f9e0ff */
[----:B------:R-:W-:Y:S02]  /*2dc0*/  LEA.HI.X.SX32 R119, R119, R138, 0x1, P6 ;  /* 0x0000008a77777211 */ /* 0x000fe400030f0eff */
[----:B------:R-:W-:Y:S02]  /*2dd0*/  IADD3 R122, P6, PT, R131, R136, RZ ;  /* 0x00000088837a7210 */ /* 0x000fe40007fde0ff */
[----:B------:R-:W-:Y:S02]  /*2de0*/  LEA.HI.X.SX32 R123, R123, R138, 0x1, P5 ;  /* 0x0000008a7b7b7211 */ /* 0x000fe400028f0eff */
[----:B------:R-:W-:Y:S02]  /*2df0*/  IADD3 R128, P5, PT, R133, R136, RZ ;  /* 0x0000008885807210 */ /* 0x000fe40007fbe0ff */
[----:B------:R-:W-:Y:S01]  /*2e00*/  LEA.HI.X.SX32 R139, R139, R138, 0x1, P4 ;  /* 0x0000008a8b8b7211 */ /* 0x000fe200020f0eff */
[----:B------:R-:W-:Y:S01]  /*2e10*/  @P3 IMAD.MOV.U32 R144, RZ, RZ, R14 ;  /* 0x000000ffff903224 */ /* 0x000fe200078e000e */
[----:B------:R-:W-:Y:S01]  /*2e20*/  ISETP.LT.AND P4, PT, R5, R154, P0 ;  /* 0x0000009a0500720c */ /* 0x000fe20000781270 */
[----:B------:R-:W-:Y:S01]  /*2e30*/  @P3 IMAD.MOV.U32 R145, RZ, RZ, R23 ;  /* 0x000000ffff913224 */ /* 0x000fe200078e0017 */
[----:B------:R-:W-:Y:S01]  /*2e40*/  LEA.HI.X.SX32 R131, R131, R138, 0x1, P6 ;  /* 0x0000008a83837211 */ /* 0x000fe200030f0eff */
[----:B------:R-:W-:Y:S01]  /*2e50*/  @P3 IMAD.MOV.U32 R142, RZ, RZ, R6 ;  /* 0x000000ffff8e3224 */ /* 0x000fe200078e0006 */
[----:B------:R-:W-:Y:S01]  /*2e60*/  IADD3 R132, P6, PT, R137, R136, RZ ;  /* 0x0000008889847210 */ /* 0x000fe20007fde0ff */
[----:B------:R-:W-:Y:S01]  /*2e70*/  @P3 IMAD.MOV.U32 R143, RZ, RZ, R15 ;  /* 0x000000ffff8f3224 */ /* 0x000fe200078e000f */
[----:B------:R-:W-:-:S02]  /*2e80*/  LEA.HI.X.SX32 R133, R133, R138, 0x1, P5 ;  /* 0x0000008a85857211 */ /* 0x000fc400028f0eff */
[----:B------:R-:W-:Y:S02]  /*2e90*/  IADD3 R136, P5, PT, R141, R136, RZ ;  /* 0x000000888d887210 */ /* 0x000fe40007fbe0ff */
[----:B------:R-:W-:Y:S01]  /*2ea0*/  PRMT R160, RZ, 0x7610, R160 ;  /* 0x00007610ffa07816 */ /* 0x000fe200000000a0 */
[----:B-1----:R-:W-:Y:S01]  /*2eb0*/  BAR.SYNC.DEFER_BLOCKING 0x0 ;  /* 0x0000000000007b1d */ /* 0x002fe20000010000 */
[-C--:B------:R-:W-:Y:S02]  /*2ec0*/  LEA.HI.X.SX32 R137, R137, R138.reuse, 0x1, P6 ;  /* 0x0000008a89897211 */ /* 0x080fe400030f0eff */
[----:B------:R-:W-:Y:S02]  /*2ed0*/  LEA.HI.X.SX32 R141, R141, R138, 0x1, P5 ;  /* 0x0000008a8d8d7211 */ /* 0x000fe400028f0eff */
[----:B------:R-:W-:Y:S02]  /*2ee0*/  LOP3.LUT R138, R5, 0x8, RZ, 0xfc, !PT ;  /* 0x00000008058a7812 */ /* 0x000fe400078efcff */
[----:B------:R-:W-:-:S02]  /*2ef0*/  PRMT R162, RZ, 0x7610, R162 ;  /* 0x00007610ffa27816 */ /* 0x000fc400000000a2 */
[----:B------:R-:W-:Y:S02]  /*2f00*/  ISETP.LT.AND P5, PT, R138, R154, P0 ;  /* 0x0000009a8a00720c */ /* 0x000fe400007a1270 */
[----:B------:R-:W-:Y:S02]  /*2f10*/  PRMT R158, RZ, 0x7610, R158 ;  /* 0x00007610ff9e7816 */ /* 0x000fe4000000009e */
[----:B------:R-:W-:Y:S02]  /*2f20*/  LOP3.LUT R140, R5, 0x10, RZ, 0xfc, !PT ;  /* 0x00000010058c7812 */ /* 0x000fe400078efcff */
[----:B------:R-:W-:Y:S02]  /*2f30*/  PRMT R164, RZ, 0x7610, R164 ;  /* 0x00007610ffa47816 */ /* 0x000fe400000000a4 */
[----:B------:R-:W-:Y:S01]  /*2f40*/  PRMT R156, RZ, 0x7610, R156 ;  /* 0x00007610ff9c7816 */ /* 0x000fe2000000009c */
[----:B------:R1:W2:Y:S04]  /*2f50*/  @P3 LDG.E.U8 R160, desc[UR26][R144.64] ;  /* 0x0000001a90a03981 */ /* 0x0002a8000c1e1100 */
[----:B------:R3:W4:Y:S01]  /*2f60*/  @P3 LDG.E.U8 R158, desc[UR26][R142.64] ;  /* 0x0000001a8e9e3981 */ /* 0x000722000c1e1100 */
[----:B-1----:R-:W-:-:S02]  /*2f70*/  @P4 IMAD.MOV.U32 R144, RZ, RZ, R104 ;  /* 0x000000ffff904224 */ /* 0x002fc400078e0068 */
[----:B------:R-:W-:Y:S02]  /*2f80*/  @P4 IMAD.MOV.U32 R145, RZ, RZ, R109 ;  /* 0x000000ffff914224 */ /* 0x000fe400078e006d */
[----:B---3--:R-:W-:Y:S02]  /*2f90*/  @P3 IMAD.MOV.U32 R142, RZ, RZ, R10 ;  /* 0x000000ffff8e3224 */ /* 0x008fe400078e000a */
[----:B------:R-:W-:Y:S01]  /*2fa0*/  @P3 IMAD.MOV.U32 R143, RZ, RZ, R19 ;  /* 0x000000ffff8f3224 */ /* 0x000fe200078e0013 */
[----:B------:R1:W3:Y:S01]  /*2fb0*/  @P4 LDG.E.U8 R162, desc[UR26][R144.64] ;  /* 0x0000001a90a24981 */ /* 0x0002e2000c1e1100 */
[----:B------:R-:W-:Y:S02]  /*2fc0*/  ISETP.LT.AND P4, PT, R140, R154, P0 ;  /* 0x0000009a8c00720c */ /* 0x000fe40000781270 */
[----:B------:R-:W-:Y:S01]  /*2fd0*/  PRMT R166, RZ, 0x7610, R166 ;  /* 0x00007610ffa67816 */ /* 0x000fe200000000a6 */
[----:B------:R5:W2:Y:S01]  /*2fe0*/  @P3 LDG.E.U8 R156, desc[UR26][R142.64] ;  /* 0x0000001a8e9c3981 */ /* 0x000aa2000c1e1100 */
[----:B-1----:R-:W-:-:S02]  /*2ff0*/  @P3 IMAD.MOV.U32 R144, RZ, RZ, R18 ;  /* 0x000000ffff903224 */ /* 0x002fc400078e0012 */
[----:B------:R-:W-:Y:S01]  /*3000*/  @P3 IMAD.MOV.U32 R145, RZ, RZ, R27 ;  /* 0x000000ffff913224 */ /* 0x000fe200078e001b */
[----:B------:R-:W-:Y:S01]  /*3010*/  PRMT R168, RZ, 0x7610, R168 ;  /* 0x00007610ffa87816 */ /* 0x000fe200000000a8 */
[----:B------:R-:W-:-:S03]  /*3020*/  @P3 IMAD.MOV.U32 R146, RZ, RZ, R22 ;  /* 0x000000ffff923224 */ /* 0x000fc600078e0016 */
[----:B------:R1:W2:Y:S01]  /*3030*/  @P3 LDG.E.U8 R164, desc[UR26][R144.64] ;  /* 0x0000001a90a43981 */ /* 0x0002a2000c1e1100 */
[----:B------:R-:W-:Y:S01]  /*3040*/  @P3 IMAD.MOV.U32 R147, RZ, RZ, R31 ;  /* 0x000000ffff933224 */ /* 0x000fe200078e001f */
[C---:B-----5:R-:W-:Y:S02]  /*3050*/  LOP3.LUT R142, R5.reuse, 0x18, RZ, 0xfc, !PT ;  /* 0x00000018058e7812 */ /* 0x060fe400078efcff */
[----:B------:R-:W-:Y:S02]  /*3060*/  PRMT R170, RZ, 0x7610, R170 ;  /* 0x00007610ffaa7816 */ /* 0x000fe400000000aa */
[----:B------:R5:W2:Y:S01]  /*3070*/  @P3 LDG.E.U8 R168, desc[UR26][R146.64] ;  /* 0x0000001a92a83981 */ /* 0x000aa2000c1e1100 */
[----:B-1----:R-:W-:Y:S02]  /*3080*/  @P5 IMAD.MOV.U32 R144, RZ, RZ, R106 ;  /* 0x000000ffff905224 */ /* 0x002fe400078e006a */
[----:B------:R-:W-:Y:S01]  /*3090*/  @P5 IMAD.MOV.U32 R145, RZ, RZ, R111 ;  /* 0x000000ffff915224 */ /* 0x000fe200078e006f */
[----:B------:R-:W-:-:S04]  /*30a0*/  LOP3.LUT R143, R5, 0x20, RZ, 0xfc, !PT ;  /* 0x00000020058f7812 */ /* 0x000fc800078efcff */
[----:B------:R-:W2:Y:S01]  /*30b0*/  @P5 LDG.E.U8 R166, desc[UR26][R144.64] ;  /* 0x0000001a90a65981 */ /* 0x000ea2000c1e1100 */
[----:B------:R-:W-:Y:S01]  /*30c0*/  ISETP.LT.AND P5, PT, R142, R154, P0 ;  /* 0x0000009a8e00720c */ /* 0x000fe200007a1270 */
[----:B-----5:R-:W-:Y:S02]  /*30d0*/  @P4 IMAD.MOV.U32 R146, RZ, RZ, R108 ;  /* 0x000000ffff924224 */ /* 0x020fe400078e006c */
[----:B------:R-:W-:Y:S01]  /*30e0*/  @P4 IMAD.MOV.U32 R147, RZ, RZ, R113 ;  /* 0x000000ffff934224 */ /* 0x000fe200078e0071 */
[----:B------:R-:W-:-:S04]  /*30f0*/  PRMT R172, RZ, 0x7610, R172 ;  /* 0x00007610ffac7816 */ /* 0x000fc800000000ac */
[----:B------:R1:W5:Y:S01]  /*3100*/  @P4 LDG.E.U8 R170, desc[UR26][R146.64] ;  /* 0x0000001a92aa4981 */ /* 0x000362000c1e1100 */
[----:B------:R-:W-:Y:S02]  /*3110*/  ISETP.LT.AND P4, PT, R143, R154, P0 ;  /* 0x0000009a8f00720c */ /* 0x000fe40000781270 */
[----:B------:R-:W-:Y:S01]  /*3120*/  PRMT R174, RZ, 0x7610, R174 ;  /* 0x00007610ffae7816 */ /* 0x000fe200000000ae */
[----:B-1----:R-:W-:Y:S02]  /*3130*/  @P3 IMAD.MOV.U32 R146, RZ, RZ, R26 ;  /* 0x000000ffff923224 */ /* 0x002fe400078e001a */
[----:B------:R-:W-:Y:S01]  /*3140*/  @P3 IMAD.MOV.U32 R147, RZ, RZ, R35 ;  /* 0x000000ffff933224 */ /* 0x000fe200078e0023 */
[----:B------:R-:W-:Y:S01]  /*3150*/  PRMT R176, RZ, 0x7610, R176 ;  /* 0x00007610ffb07816 */ /* 0x000fe200000000b0 */
[----:B------:R-:W-:-:S03]  /*3160*/  @P3 IMAD.MOV.U32 R148, RZ, RZ, R30 ;  /* 0x000000ffff943224 */ /* 0x000fc600078e001e */
[----:B------:R1:W2:Y:S01]  /*3170*/  @P3 LDG.E.U8 R172, desc[UR26][R146.64] ;  /* 0x0000001a92ac3981 */ /* 0x0002a2000c1e1100 */
[----:B------:R-:W-:Y:S01]  /*3180*/  @P3 IMAD.MOV.U32 R149, RZ, RZ, R69 ;  /* 0x000000ffff953224 */ /* 0x000fe200078e0045 */
[----:B------:R-:W-:Y:S02]  /*3190*/  LOP3.LUT R144, R5, 0x28, RZ, 0xfc, !PT ;  /* 0x0000002805907812 */ /* 0x000fe400078efcff */
[----:B------:R-:W-:Y:S02]  /*31a0*/  PRMT R178, RZ, 0x7610, R178 ;  /* 0x00007610ffb27816 */ /* 0x000fe400000000b2 */
[----:B------:R0:W2:Y:S01]  /*31b0*/  @P3 LDG.E.U8 R176, desc[UR26][R148.64] ;  /* 0x0000001a94b03981 */ /* 0x0000a2000c1e1100 */
[----:B-1----:R-:W-:Y:S02]  /*31c0*/  @P5 IMAD.MOV.U32 R146, RZ, RZ, R110 ;  /* 0x000000ffff925224 */ /* 0x002fe400078e006e */
[----:B------:R-:W-:-:S05]  /*31d0*/  @P5 IMAD.MOV.U32 R147, RZ, RZ, R115 ;  /* 0x000000ffff935224 */ /* 0x000fca00078e0073 */
[----:B------:R-:W2:Y:S01]  /*31e0*/  @P5 LDG.E.U8 R174, desc[UR26][R146.64] ;  /* 0x0000001a92ae5981 */ /* 0x000ea2000c1e1100 */
[----:B------:R-:W-:Y:S01]  /*31f0*/  ISETP.LT.AND P5, PT, R144, R154, P0 ;  /* 0x0000009a9000720c */ /* 0x000fe200007a1270 */
[----:B0-----:R-:W-:Y:S02]  /*3200*/  @P4 IMAD.MOV.U32 R148, RZ, RZ, R112 ;  /* 0x000000ffff944224 */ /* 0x001fe400078e0070 */
[----:B------:R-:W-:Y:S01]  /*3210*/  @P4 IMAD.MOV.U32 R149, RZ, RZ, R117 ;  /* 0x000000ffff954224 */ /* 0x000fe200078e0075 */
[----:B------:R-:W-:Y:S02]  /*3220*/  PRMT R180, RZ, 0x7610, R180 ;  /* 0x00007610ffb47816 */ /* 0x000fe400000000b4 */
[----:B------:R-:W-:Y:S02]  /*3230*/  LOP3.LUT R145, R5, 0x30, RZ, 0xfc, !PT ;  /* 0x0000003005917812 */ /* 0x000fe400078efcff */
[----:B------:R0:W2:Y:S01]  /*3240*/  @P4 LDG.E.U8 R178, desc[UR26][R148.64] ;  /* 0x0000001a94b24981 */ /* 0x0000a2000c1e1100 */
[----:B------:R-:W-:-:S02]  /*3250*/  PRMT R182, RZ, 0x7610, R182 ;  /* 0x00007610ffb67816 */ /* 0x000fc400000000b6 */
[----:B------:R-:W-:Y:S01]  /*3260*/  ISETP.LT.AND P4, PT, R145, R154, P0 ;  /* 0x0000009a9100720c */ /* 0x000fe20000781270 */
[----:B0-----:R-:W-:Y:S02]  /*3270*/  @P3 IMAD.MOV.U32 R148, RZ, RZ, R34 ;  /* 0x000000ffff943224 */ /* 0x001fe400078e0022 */
[----:B------:R-:W-:-:S05]  /*3280*/  @P3 IMAD.MOV.U32 R149, RZ, RZ, R73 ;  /* 0x000000ffff953224 */ /* 0x000fca00078e0049 */
[----:B------:R0:W2:Y:S01]  /*3290*/  @P3 LDG.E.U8 R180, desc[UR26][R148.64] ;  /* 0x0000001a94b43981 */ /* 0x0000a2000c1e1100 */
[----:B------:R-:W-:Y:S01]  /*32a0*/  PRMT R155, RZ, 0x7610, R155 ;  /* 0x00007610ff9b7816 */ /* 0x000fe2000000009b */
[----:B0-----:R-:W-:Y:S02]  /*32b0*/  @P5 IMAD.MOV.U32 R148, RZ, RZ, R114 ;  /* 0x000000ffff945224 */ /* 0x001fe400078e0072 */
[----:B------:R-:W-:-:S05]  /*32c0*/  @P5 IMAD.MOV.U32 R149, RZ, RZ, R119 ;  /* 0x000000ffff955224 */ /* 0x000fca00078e0077 */
[----:B------:R0:W2:Y:S01]  /*32d0*/  @P5 LDG.E.U8 R182, desc[UR26][R148.64] ;  /* 0x0000001a94b65981 */ /* 0x0000a2000c1e1100 */
[----:B------:R-:W-:Y:S02]  /*32e0*/  PRMT R184, RZ, 0x7610, R184 ;  /* 0x00007610ffb87816 */ /* 0x000fe400000000b8 */
[----:B------:R-:W-:Y:S01]  /*32f0*/  LOP3.LUT R146, R5, 0x38, RZ, 0xfc, !PT ;  /* 0x0000003805927812 */ /* 0x000fe200078efcff */
[----:B0-----:R-:W-:Y:S02]  /*3300*/  @P3 IMAD.MOV.U32 R148, RZ, RZ, R8 ;  /* 0x000000ffff943224 */ /* 0x001fe400078e0008 */
[----:B------:R-:W-:-:S05]  /*3310*/  @P3 IMAD.MOV.U32 R149, RZ, RZ, R17 ;  /* 0x000000ffff953224 */ /* 0x000fca00078e0011 */
[----:B------:R0:W2:Y:S01]  /*3320*/  @P3 LDG.E.U8 R155, desc[UR26][R148.64] ;  /* 0x0000001a949b3981 */ /* 0x0000a2000c1e1100 */
[----:B------:R-:W-:Y:S02]  /*3330*/  ISETP.LT.AND P5, PT, R146, R154, P0 ;  /* 0x0000009a9200720c */ /* 0x000fe400007a1270 */
[----:B------:R-:W-:Y:S01]  /*3340*/  PRMT R157, RZ, 0x7610, R157 ;  /* 0x00007610ff9d7816 */ /* 0x000fe2000000009d */
[----:B0-----:R-:W-:Y:S02]  /*3350*/  @P4 IMAD.MOV.U32 R148, RZ, RZ, R116 ;  /* 0x000000ffff944224 */ /* 0x001fe400078e0074 */
[----:B------:R-:W-:-:S05]  /*3360*/  @P4 IMAD.MOV.U32 R149, RZ, RZ, R121 ;  /* 0x000000ffff954224 */ /* 0x000fca00078e0079 */
[----:B------:R0:W2:Y:S01]  /*3370*/  @P4 LDG.E.U8 R184, desc[UR26][R148.64] ;  /* 0x0000001a94b84981 */ /* 0x0000a2000c1e1100 */
[----:B------:R-:W-:Y:S01]  /*3380*/  PRMT R159, RZ, 0x7610, R159 ;  /* 0x00007610ff9f7816 */ /* 0x000fe2000000009f */
        /* <DEDUP_REMOVED lines=30> */
[----:B------:R-:W-:Y:S02]  /*3570*/  PRMT R177, RZ, 0x7610, R177 ;  /* 0x00007610ffb17816 */ /* 0x000fe400000000b1 */
[----:B------:R-:W-:Y:S01]  /*3580*/  LOP3.LUT R147, R5, 0x4, RZ, 0xfc, !PT ;  /* 0x0000000405937812 */ /* 0x000fe200078efcff */
[----:B------:R-:W-:Y:S01]  /*3590*/  @P3 IMAD.MOV.U32 R152, RZ, RZ, R70 ;  /* 0x000000ffff983224 */ /* 0x000fe200078e0046 */
[----:B------:R-:W-:Y:S02]  /*35a0*/  PRMT R188, RZ, 0x7610, R188 ;  /* 0x00007610ffbc7816 */ /* 0x000fe400000000bc */
[----:B------:R-:W2:Y:S01]  /*35b0*/  @P4 LDG.E.U8 R177, desc[UR26][R124.64] ;  /* 0x0000001a7cb14981 */ /* 0x000ea2000c1e1100 */
[----:B0-----:R-:W-:Y:S02]  /*35c0*/  @P5 IMAD.MOV.U32 R148, RZ, RZ, R122 ;  /* 0x000000ffff945224 */ /* 0x001fe400078e007a */
[----:B------:R-:W-:-:S05]  /*35d0*/  @P5 IMAD.MOV.U32 R149, RZ, RZ, R131 ;  /* 0x000000ffff955224 */ /* 0x000fca00078e0083 */
[----:B------:R-:W2:Y:S01]  /*35e0*/  @P5 LDG.E.U8 R169, desc[UR26][R148.64] ;  /* 0x0000001a94a95981 */ /* 0x000ea2000c1e1100 */
[-C--:B------:R-:W-:Y:S01]  /*35f0*/  ISETP.LT.AND P5, PT, R13, R154.reuse, P0 ;  /* 0x0000009a0d00720c */ /* 0x080fe200007a1270 */
[----:B------:R-:W-:Y:S01]  /*3600*/  @P3 IMAD.MOV.U32 R153, RZ, RZ, R77 ;  /* 0x000000ffff993224 */ /* 0x000fe200078e004d */
[----:B------:R-:W-:Y:S02]  /*3610*/  ISETP.LT.AND P4, PT, R147, R154, P0 ;  /* 0x0000009a9300720c */ /* 0x000fe40000781270 */
[----:B------:R-:W-:Y:S02]  /*3620*/  PRMT R181, RZ, 0x7610, R181 ;  /* 0x00007610ffb57816 */ /* 0x000fe400000000b5 */
[----:B------:R0:W2:Y:S01]  /*3630*/  @P3 LDG.E.U8 R188, desc[UR26][R152.64] ;  /* 0x0000001a98bc3981 */ /* 0x0000a2000c1e1100 */
[----:B------:R-:W-:Y:S02]  /*3640*/  PRMT R171, RZ, 0x7610, R171 ;  /* 0x00007610ffab7816 */ /* 0x000fe400000000ab */
[----:B------:R-:W-:-:S04]  /*3650*/  PRMT R183, RZ, 0x7610, R183 ;  /* 0x00007610ffb77816 */ /* 0x000fc800000000b7 */
[----:B0-----:R-:W-:Y:S02]  /*3660*/  @P5 IMAD.MOV.U32 R152, RZ, RZ, R136 ;  /* 0x000000ffff985224 */ /* 0x001fe400078e0088 */
[----:B------:R-:W-:Y:S02]  /*3670*/  @P5 IMAD.MOV.U32 R153, RZ, RZ, R141 ;  /* 0x000000ffff995224 */ /* 0x000fe400078e008d */
[----:B------:R-:W-:-:S03]  /*3680*/  @P3 IMAD.MOV.U32 R148, RZ, RZ, R32 ;  /* 0x000000ffff943224 */ /* 0x000fc600078e0020 */
[----:B------:R0:W2:Y:S01]  /*3690*/  @P5 LDG.E.U8 R181, desc[UR26][R152.64] ;  /* 0x0000001a98b55981 */ /* 0x0000a2000c1e1100 */
[----:B------:R-:W-:Y:S01]  /*36a0*/  @P3 IMAD.MOV.U32 R149, RZ, RZ, R71 ;  /* 0x000000ffff953224 */ /* 0x000fe200078e0047 */
[----:B------:R-:W-:-:S04]  /*36b0*/  PRMT R190, RZ, 0x7610, R190 ;  /* 0x00007610ffbe7816 */ /* 0x000fc800000000be */
[----:B------:R1:W2:Y:S01]  /*36c0*/  @P3 LDG.E.U8 R183, desc[UR26][R148.64] ;  /* 0x0000001a94b73981 */ /* 0x0002a2000c1e1100 */
[----:B0-----:R-:W-:Y:S02]  /*36d0*/  @P4 IMAD.MOV.U32 R152, RZ, RZ, R128 ;  /* 0x000000ffff984224 */ /* 0x001fe400078e0080 */
[----:B------:R-:W-:-:S05]  /*36e0*/  @P4 IMAD.MOV.U32 R153, RZ, RZ, R133 ;  /* 0x000000ffff994224 */ /* 0x000fca00078e0085 */
[----:B------:R0:W2:Y:S01]  /*36f0*/  @P4 LDG.E.U8 R171, desc[UR26][R152.64] ;  /* 0x0000001a98ab4981 */ /* 0x0000a2000c1e1100 */
[C---:B-1----:R-:W-:Y:S02]  /*3700*/  LOP3.LUT R148, R5.reuse, 0x14, RZ, 0xfc, !PT ;  /* 0x0000001405947812 */ /* 0x042fe400078efcff */
[----:B------:R-:W-:Y:S02]  /*3710*/  PRMT R192, RZ, 0x7610, R192 ;  /* 0x00007610ffc07816 */ /* 0x000fe400000000c0 */
[----:B------:R-:W-:Y:S01]  /*3720*/  ISETP.LT.AND P4, PT, R148, R154, P0 ;  /* 0x0000009a9400720c */ /* 0x000fe20000781270 */
[----:B0-----:R-:W-:Y:S02]  /*3730*/  @P3 IMAD.MOV.U32 R152, RZ, RZ, R74 ;  /* 0x000000ffff983224 */ /* 0x001fe400078e004a */
[----:B------:R-:W-:Y:S01]  /*3740*/  @P3 IMAD.MOV.U32 R153, RZ, RZ, R81 ;  /* 0x000000ffff993224 */ /* 0x000fe200078e0051 */
[----:B------:R-:W-:Y:S01]  /*3750*/  PRMT R185, RZ, 0x7610, R185 ;  /* 0x00007610ffb97816 */ /* 0x000fe200000000b9 */
[----:B------:R-:W-:Y:S01]  /*3760*/  @P3 IMAD.MOV.U32 R150, RZ, RZ, R68 ;  /* 0x000000ffff963224 */ /* 0x000fe200078e0044 */
[----:B------:R-:W-:-:S02]  /*3770*/  LOP3.LUT R149, R5, 0x24, RZ, 0xfc, !PT ;  /* 0x0000002405957812 */ /* 0x000fc400078efcff */
[----:B------:R0:W2:Y:S01]  /*3780*/  @P3 LDG.E.U8 R190, desc[UR26][R152.64] ;  /* 0x0000001a98be3981 */ /* 0x0000a2000c1e1100 */
[----:B------:R-:W-:Y:S01]  /*3790*/  @P3 IMAD.MOV.U32 R151, RZ, RZ, R75 ;  /* 0x000000ffff973224 */ /* 0x000fe200078e004b */
[----:B------:R-:W-:Y:S02]  /*37a0*/  ISETP.LT.AND P5, PT, R149, R154, P0 ;  /* 0x0000009a9500720c */ /* 0x000fe400007a1270 */
[----:B------:R-:W-:Y:S02]  /*37b0*/  PRMT R194, RZ, 0x7610, R194 ;  /* 0x00007610ffc27816 */ /* 0x000fe400000000c2 */
[----:B------:R1:W2:Y:S01]  /*37c0*/  @P3 LDG.E.U8 R185, desc[UR26][R150.64] ;  /* 0x0000001a96b93981 */ /* 0x0002a2000c1e1100 */
[----:B0-----:R-:W-:Y:S02]  /*37d0*/  @P3 IMAD.MOV.U32 R152, RZ, RZ, R78 ;  /* 0x000000ffff983224 */ /* 0x001fe400078e004e */
[----:B------:R-:W-:-:S05]  /*37e0*/  @P3 IMAD.MOV.U32 R153, RZ, RZ, R85 ;  /* 0x000000ffff993224 */ /* 0x000fca00078e0055 */
[----:B------:R0:W2:Y:S01]  /*37f0*/  @P3 LDG.E.U8 R192, desc[UR26][R152.64] ;  /* 0x0000001a98c03981 */ /* 0x0000a2000c1e1100 */
[----:B-1----:R-:W-:Y:S02]  /*3800*/  LOP3.LUT R150, R5, 0x34, RZ, 0xfc, !PT ;  /* 0x0000003405967812 */ /* 0x002fe400078efcff */
[----:B------:R-:W-:Y:S02]  /*3810*/  PRMT R173, RZ, 0x7610, R173 ;  /* 0x00007610ffad7816 */ /* 0x000fe400000000ad */
[----:B------:R-:W-:Y:S01]  /*3820*/  ISETP.LT.AND P0, PT, R150, R154, P0 ;  /* 0x0000009a9600720c */ /* 0x000fe20000701270 */
[----:B0-----:R-:W-:Y:S02]  /*3830*/  @P3 IMAD.MOV.U32 R152, RZ, RZ, R82 ;  /* 0x000000ffff983224 */ /* 0x001fe400078e0052 */
[----:B------:R-:W-:-:S05]  /*3840*/  @P3 IMAD.MOV.U32 R153, RZ, RZ, R89 ;  /* 0x000000ffff993224 */ /* 0x000fca00078e0059 */
[----:B------:R0:W4:Y:S01]  /*3850*/  @P3 LDG.E.U8 R194, desc[UR26][R152.64] ;  /* 0x0000001a98c23981 */ /* 0x000122000c1e1100 */
[----:B------:R-:W-:Y:S01]  /*3860*/  PRMT R175, RZ, 0x7610, R175 ;  /* 0x00007610ffaf7816 */ /* 0x000fe200000000af */
        /* <DEDUP_REMOVED lines=54> */
[----:B------:R0:W4:Y:S02]  /*3bd0*/  @P3 LDG.E.U8 R199, desc[UR26][R152.64] ;  /* 0x0000001a98c73981 */ /* 0x000124000c1e1100 */
[----:B0-----:R-:W-:Y:S02]  /*3be0*/  @P3 IMAD.MOV.U32 R152, RZ, RZ, R100 ;  /* 0x000000ffff983224 */ /* 0x001fe400078e0064 */
[----:B------:R-:W-:-:S05]  /*3bf0*/  @P3 IMAD.MOV.U32 R153, RZ, RZ, R107 ;  /* 0x000000ffff993224 */ /* 0x000fca00078e006b */
[----:B------:R0:W4:Y:S01]  /*3c00*/  @P3 LDG.E.U8 R201, desc[UR26][R152.64] ;  /* 0x0000001a98c93981 */ /* 0x000122000c1e1100 */
[----:B------:R-:W-:-:S04]  /*3c10*/  SHF.R.S32.HI R151, RZ, 0x7, R66 ;  /* 0x00000007ff977819 */ /* 0x000fc80000011442 */
[----:B------:R-:W-:Y:S01]  /*3c20*/  SGXT R151, R151, 0x1 ;  /* 0x000000019797781a */ /* 0x000fe20000000200 */
[----:B------:R-:W-:-:S04]  /*3c30*/  @!UP0 UIADD3 UR4, UPT, UPT, -UR8, 0x100000, URZ ;  /* 0x0010000008048890 */ /* 0x000fc8000fffe1ff */
[----:B------:R-:W-:Y:S02]  /*3c40*/  @!UP0 USHF.L.U32 UR5, UR4, 0xb, URZ ;  /* 0x0000000b04058899 */ /* 0x000fe400080006ff */
[----:B------:R-:W-:Y:S01]  /*3c50*/  @!UP0 USHF.L.U32 UR4, UR4, 0x1, URZ ;  /* 0x0000000104048899 */ /* 0x000fe200080006ff */
[----:B------:R-:W-:Y:S01]  /*3c60*/  LOP3.LUT R151, R151, 0x90, RZ, 0xc0, !PT ;  /* 0x0000009097977812 */ /* 0x000fe200078ec0ff */
[----:B------:R-:W-:-:S03]  /*3c70*/  VOTEU.ALL UP0, P2 ;  /* 0x0000000000ff7886 */ /* 0x000fc60001000000 */
[----:B------:R-:W-:-:S04]  /*3c80*/  LOP3.LUT R151, R151, 0x7f, R66, 0x78, !PT ;  /* 0x0000007f97977812 */ /* 0x000fc800078e7842 */
[----:B0-----:R-:W-:-:S03]  /*3c90*/  LOP3.LUT R152, R151, 0x20, RZ, 0x3c, !PT ;  /* 0x0000002097987812 */ /* 0x001fc600078e3cff */
[----:B------:R0:W1:Y:S01]  /*3ca0*/  @!UP0 SYNCS.EXCH.64 URZ, [UR13+0x6008], UR4 ;  /* 0x006008040dff85b2 */ /* 0x0000620008000100 */
[----:B---3--:R0:W-:Y:S04]  /*3cb0*/  STS.U8 [R151+UR13+0x4000], R162 ;  /* 0x004000a297007988 */ /* 0x0081e8000800000d */
[----:B--2---:R0:W-:Y:S04]  /*3cc0*/  STS.U8 [R151+UR13+0x4200], R166 ;  /* 0x004200a697007988 */ /* 0x0041e8000800000d */
[----:B-----5:R0:W-:Y:S04]  /*3cd0*/  STS.U8 [R151+UR13+0x4400], R170 ;  /* 0x004400aa97007988 */ /* 0x0201e8000800000d */
[----:B------:R0:W-:Y:S04]  /*3ce0*/  STS.U8 [R151+UR13+0x4600], R174 ;  /* 0x004600ae97007988 */ /* 0x0001e8000800000d */
        /* <DEDUP_REMOVED lines=9> */
[----:B----4-:R0:W-:Y:S04]  /*3d80*/  STS.U8 [R152+UR13+0x4500], R173 ;  /* 0x004500ad98007988 */ /* 0x0101e8000800000d */
[----:B------:R0:W-:Y:S01]  /*3d90*/  STS.U8 [R152+UR13+0x4900], R175 ;  /* 0x004900af98007988 */ /* 0x0001e2000800000d */
[----:B------:R-:W-:-:S03]  /*3da0*/  ISETP.NE.U32.AND P0, PT, RZ, UR9, PT ;  /* 0x00000009ff007c0c */ /* 0x000fc6000bf05070 */
[----:B------:R0:W-:Y:S04]  /*3db0*/  STS.U8 [R152+UR13+0x4d00], R179 ;  /* 0x004d00b398007988 */ /* 0x0001e8000800000d */
[----:B------:R0:W-:Y:S04]  /*3dc0*/  STS.U8 [R151+UR13], R158 ;  /* 0x0000009e97007988 */ /* 0x0001e8000800000d */
        /* <DEDUP_REMOVED lines=25> */
[----:B------:R0:W-:Y:S01]  /*3f60*/  STS.U8 [R152+UR13+0x1500], R191 ;  /* 0x001500bf98007988 */ /* 0x0001e2000800000d */
[----:B------:R-:W-:-:S03]  /*3f70*/  ISETP.LT.OR P3, PT, R102, 0x40, P0 ;  /* 0x000000406600780c */ /* 0x000fc60000761670 */
[----:B------:R0:W-:Y:S04]  /*3f80*/  STS.U8 [R152+UR13+0x1700], R193 ;  /* 0x001700c198007988 */ /* 0x0001e8000800000d */
[----:B------:R0:W-:Y:S04]  /*3f90*/  STS.U8 [R152+UR13+0x1900], R195 ;  /* 0x001900c398007988 */ /* 0x0001e8000800000d */
[----:B------:R0:W-:Y:S04]  /*3fa0*/  STS.U8 [R152+UR13+0x1b00], R197 ;  /* 0x001b00c598007988 */ /* 0x0001e8000800000d */
[----:B------:R0:W-:Y:S04]  /*3fb0*/  STS.U8 [R152+UR13+0x1d00], R199 ;  /* 0x001d00c798007988 */ /* 0x0001e8000800000d */
[----:B------:R0:W-:Y:S01]  /*3fc0*/  STS.U8 [R152+UR13+0x1f00], R201 ;  /* 0x001f00c998007988 */ /* 0x0001e2000800000d */
[----:B-1----:R1:W-:Y:S06]  /*3fd0*/  MEMBAR.ALL.CTA ;  /* 0x0000000000007992 */ /* 0x0023ec0000008000 */
[----:B-1----:R-:W1:Y:S02]  /*3fe0*/  FENCE.VIEW.ASYNC.S ;  /* 0x00000000000073c6 */ /* 0x002e640000000000 */
[----:B-1----:R-:W-:Y:S01]  /*3ff0*/  BAR.SYNC.DEFER_BLOCKING 0x0 ;  /* 0x0000000000007b1d */ /* 0x002fe20000010000 */
[----:B------:R-:W-:-:S05]  /*4000*/  ISETP.GE.AND P4, PT, R102, 0x80, PT ;  /* 0x000000806600780c */ /* 0x000fca0003f86270 */
[----:B------:R-:W-:Y:S08]  /*4010*/  @P3 BRA `(.L_x_6) ;  /* 0x0000000000683947 */ /* 0x000ff00003800000 */
[----:B0-----:R-:W-:Y:S02]  /*4020*/  UIADD3 UR4, UPT, UPT, UR13, 0x4000, URZ ;  /* 0x000040000d047890 */ /* 0x001fe4000fffe0ff */
[----:B------:R-:W-:Y:S02]  /*4030*/  USHF.R.U32.HI UR8, URZ, 0x4, UR13 ;  /* 0x00000004ff087899 */ /* 0x000fe4000801160d */
[----:B------:R-:W-:Y:S02]  /*4040*/  USHF.R.U32.HI UR4, URZ, 0x4, UR4 ;  /* 0x00000004ff047899 */ /* 0x000fe40008011604 */
[----:B------:R-:W-:Y:S02]  /*4050*/  USGXT.U32 UR8, UR8, 0xe ;  /* 0x0000000e0808789a */ /* 0x000fe40008000000 */
[----:B------:R-:W-:Y:S01]  /*4060*/  USGXT.U32 UR6, UR4, 0xe ;  /* 0x0000000e0406789a */ /* 0x000fe20008000000 */
[----:B------:R-:W-:Y:S01]  /*4070*/  UMOV UR10, 0xffffff80 ;  /* 0xffffff80000a7882 */ /* 0x000fe20000000000 */
[----:B------:R-:W-:Y:S01]  /*4080*/  UMOV UR11, 0x7fffbfdf ;  /* 0x7fffbfdf000b7882 */ /* 0x000fe20000000000 */
[----:B------:R-:W-:Y:S01]  /*4090*/  UMOV UR14, 0xfffffffe ;  /* 0xfffffffe000e7882 */ /* 0x000fe20000000000 */
[----:B------:R-:W-:Y:S01]  /*40a0*/  UMOV UR15, 0x7fffbfdf ;  /* 0x7fffbfdf000f7882 */ /* 0x000fe20000000000 */
[----:B------:R-:W-:Y:S01]  /*40b0*/  UMOV UR9, URZ ;  /* 0x000000ff00097c82 */ /* 0x000fe20008000000 */
[----:B------:R-:W-:Y:S01]  /*40c0*/  UMOV UR7, URZ ;  /* 0x000000ff00077c82 */ /* 0x000fe20008000000 */
[----:B------:R-:W-:-:S02]  /*40d0*/  UIADD3.64 UR14, UPT, UPT, UR8, -UR14, URZ ;  /* 0x8000000e080e7297 */ /* 0x000fc4000fffe0ff */
[----:B------:R-:W-:Y:S01]  /*40e0*/  UIADD3.64 UR10, UPT, UPT, UR6, -UR10, URZ ;  /* 0x8000000a060a7297 */ /* 0x000fe2000fffe0ff */
[----:B------:R-:W-:Y:S01]  /*40f0*/  UMOV UR16, 0x0 ;  /* 0x0000000000107882 */ /* 0x000fe20000000000 */
[----:B------:R-:W-:Y:S01]  /*4100*/  UMOV UR17, 0x4208490 ;  /* 0x0420849000117882 */ /* 0x000fe20000000000 */
[----:B------:R-:W-:Y:S01]  /*4110*/  UMOV UR4, UR18 ;  /* 0x0000001200047c82 */ /* 0x000fe20008000000 */
[----:B------:R-:W-:Y:S01]  /*4120*/  UMOV UR5, URZ ;  /* 0x000000ff00057c82 */ /* 0x000fe20008000000 */
[----:B------:R-:W-:Y:S01]  /*4130*/  UMOV UR9, 0x80004020 ;  /* 0x8000402000097882 */ /* 0x000fe20000000000 */
[----:B------:R-:W-:Y:S01]  /*4140*/  UMOV UR7, 0x80004020 ;  /* 0x8000402000077882 */ /* 0x000fe20000000000 */
[----:B------:R-:W-:Y:S01]  /*4150*/  UMOV UR20, 0x0 ;  /* 0x0000000000147882 */ /* 0x000fe20000000000 */
[----:B------:R-:W-:Y:S01]  /*4160*/  UMOV UR21, 0x4208490 ;  /* 0x0420849000157882 */ /* 0x000fe20000000000 */
[----:B------:R-:W-:Y:S01]  /*4170*/  UMOV UR4, UR4 ;  /* 0x0000000400047c82 */ /* 0x000fe20008000000 */
[----:B------:R1:W-:Y:S01]  /*4180*/  UTCQMMA gdesc[UR6], gdesc[UR8], tmem[UR12], tmem[UR16], idesc[UR17], !UPT ;  /* 0x00ff1008060075ea */ /* 0x0003e2000f80030c */
[----:B------:R1:W-:Y:S01]  /*4190*/  UTCQMMA gdesc[UR10], gdesc[UR14], tmem[UR12], tmem[UR20], idesc[UR21], UPT ;  /* 0x00ff140e0a0075ea */ /* 0x0003e2000b80030c */
[----:B------:R1:W-:Y:S01]  /*41a0*/  UTCBAR [UR4], URZ ;  /* 0x000000ff040073e9 */ /* 0x0003e200080000ff */
[----:B------:R-:W-:Y:S01]  /*41b0*/  NOP ;  /* 0x0000000000007918 */ /* 0x000fe20000000000 */
.L_x_6:
[----:B01----:R-:W-:Y:S01]  /*41c0*/  UMOV UR4, URZ ;  /* 0x000000ff00047c82 */ /* 0x003fe20008000000 */
[----:B------:R-:W-:Y:S05]  /*41d0*/  @!P4 BRA `(.L_x_7) ;  /* 0x00000018007cc947 */ /* 0x000fea0003800000 */
[----:B------:R-:W-:Y:S01]  /*41e0*/  SHF.R.S32.HI R157, RZ, 0x1f, R102 ;  /* 0x0000001fff9d7819 */ /* 0x000fe20000011466 */
[----:B------:R-:W-:Y:S01]  /*41f0*/  UIADD3 UR4, UPT, UPT, UR13, 0x5000, URZ ;  /* 0x000050000d047890 */ /* 0x000fe2000fffe0ff */
[----:B------:R-:W-:Y:S01]  /*4200*/  IMAD.SHL.U32 R153, R126, 0x40, RZ ;  /* 0x000000407e997824 */ /* 0x000fe200078e00ff */
[----:B------:R-:W-:Y:S01]  /*4210*/  UIADD3 UR5, UPT, UPT, UR13, 0x2000, URZ ;  /* 0x000020000d057890 */ /* 0x000fe2000fffe0ff */
[----:B------:R-:W-:Y:S01]  /*4220*/  LEA.HI R157, R157, R102, RZ, 0x6 ;  /* 0x000000669d9d7211 */ /* 0x000fe200078f30ff */
[----:B------:R-:W-:Y:S01]  /*4230*/  USHF.R.U32.HI UR4, URZ, 0x4, UR4 ;  /* 0x00000004ff047899 */ /* 0x000fe20008011604 */
[----:B------:R-:W-:Y:S01]  /*4240*/  IMAD.SHL.U32 R155, R127, 0x40, RZ ;  /* 0x000000407f9b7824 */ /* 0x000fe200078e00ff */
[----:B------:R-:W-:Y:S01]  /*4250*/  USHF.R.U32.HI UR5, URZ, 0x4, UR5 ;  /* 0x00000004ff057899 */ /* 0x000fe20008011605 */
[----:B------:R-:W-:Y:S01]  /*4260*/  SHF.R.S32.HI R157, RZ, 0x6, R157 ;  /* 0x00000006ff9d7819 */ /* 0x000fe2000001149d */
[----:B------:R-:W-:Y:S01]  /*4270*/  USGXT.U32 UR6, UR4, 0xe ;  /* 0x0000000e0406789a */ /* 0x000fe20008000000 */
[----:B------:R-:W-:Y:S01]  /*4280*/  VIADD R154, R154, 0xffffffc0 ;  /* 0xffffffc09a9a7836 */ /* 0x000fe20000000000 */
[----:B------:R-:W-:Y:S01]  /*4290*/  USGXT.U32 UR8, UR5, 0xe ;  /* 0x0000000e0508789a */ /* 0x000fe20008000000 */
[----:B------:R-:W-:Y:S01]  /*42a0*/  VIMNMX R157, PT, PT, R157, 0x2, !PT ;  /* 0x000000029d9d7848 */ /* 0x000fe20007fe0100 */
[----:B------:R-:W-:Y:S01]  /*42b0*/  IMAD.MOV.U32 R126, RZ, RZ, RZ ;  /* 0x000000ffff7e7224 */ /* 0x000fe200078e00ff */
[----:B------:R-:W-:Y:S01]  /*42c0*/  SHF.R.S32.HI R156, RZ, 0x1f, R153 ;  /* 0x0000001fff9c7819 */ /* 0x000fe20000011499 */
[----:B------:R-:W-:Y:S01]  /*42d0*/  UMOV UR14, 0xffffff80 ;  /* 0xffffff80000e7882 */ /* 0x000fe20000000000 */
[----:B------:R-:W-:Y:S01]  /*42e0*/  SHF.R.S32.HI R158, RZ, 0x1f, R155 ;  /* 0x0000001fff9e7819 */ /* 0x000fe2000001149b */
[----:B------:R-:W-:Y:S01]  /*42f0*/  VIADD R157, R157, 0xffffffff ;  /* 0xffffffff9d9d7836 */ /* 0x000fe20000000000 */
[----:B------:R-:W-:Y:S01]  /*4300*/  UMOV UR15, 0x7fffbfdf ;  /* 0x7fffbfdf000f7882 */ /* 0x000fe20000000000 */
[----:B------:R-:W-:Y:S01]  /*4310*/  UMOV UR16, 0xfffffffe ;  /* 0xfffffffe00107882 */ /* 0x000fe20000000000 */
[----:B------:R-:W-:Y:S01]  /*4320*/  UMOV UR17, 0x7fffbfdf ;  /* 0x7fffbfdf00117882 */ /* 0x000fe20000000000 */
[----:B------:R-:W-:Y:S01]  /*4330*/  UMOV UR7, URZ ;  /* 0x000000ff00077c82 */ /* 0x000fe20008000000 */
[----:B------:R-:W-:Y:S01]  /*4340*/  UMOV UR9, URZ ;  /* 0x000000ff00097c82 */ /* 0x000fe20008000000 */
[----:B------:R-:W-:Y:S01]  /*4350*/  UMOV UR25, UR18 ;  /* 0x0000001200197c82 */ /* 0x000fe20008000000 */
[----:B------:R-:W-:-:S02]  /*4360*/  UIADD3.64 UR14, UPT, UPT, UR6, -UR14, URZ ;  /* 0x8000000e060e7297 */ /* 0x000fc4000fffe0ff */
[----:B------:R-:W-:Y:S01]  /*4370*/  UIADD3.64 UR16, UPT, UPT, UR8, -UR16, URZ ;  /* 0x8000001008107297 */ /* 0x000fe2000fffe0ff */
[----:B------:R-:W-:Y:S01]  /*4380*/  UMOV UR28, 0x1 ;  /* 0x00000001001c7882 */ /* 0x000fe20000000000 */
[----:B------:R-:W-:-:S10]  /*4390*/  UMOV UR5, URZ ;  /* 0x000000ff00057c82 */ /* 0x000fd40008000000 */
.L_x_10:
[C---:B------:R-:W-:Y:S01]  /*43a0*/  IADD3 R98, P4, PT, R155.reuse, R98, RZ ;  /* 0x000000629b627210 */ /* 0x040fe20007f9e0ff */
[----:B------:R-:W-:Y:S01]  /*43b0*/  IMAD.U32 R126, R126, -0x80000000, RZ ;  /* 0x800000007e7e7824 */ /* 0x000fe200078e00ff */
[C---:B------:R-:W-:Y:S02]  /*43c0*/  IADD3 R100, P3, PT, R155.reuse, R100, RZ ;  /* 0x000000649b647210 */ /* 0x040fe40007f7e0ff */
[C---:B------:R-:W-:Y:S01]  /*43d0*/  IADD3 R96, P5, PT, R155.reuse, R96, RZ ;  /* 0x000000609b607210 */ /* 0x040fe20007fbe0ff */
[C---:B------:R-:W-:Y:S01]  /*43e0*/  IMAD.X R105, R158.reuse, 0x1, R105, P4 ;  /* 0x000000019e697824 */ /* 0x040fe200020e0669 */
        /* <DEDUP_REMOVED lines=40> */
[----:B------:R-:W-:Y:S01]  /*4670*/  IADD3 R28, P3, PT, R155, R28, RZ ;  /* 0x0000001c9b1c7210 */ /* 0x000fe20007f7e0ff */
[C---:B------:R-:W-:Y:S01]  /*4680*/  IMAD.X R19, R158.reuse, 0x1, R19, P4 ;  /* 0x000000019e137824 */ /* 0x040fe200020e0613 */
[----:B------:R-:W-:Y:S01]  /*4690*/  IADD3 R118, P4, PT, R153, R118, RZ ;  /* 0x0000007699767210 */ /* 0x000fe20007f9e0ff */
[C---:B------:R-:W-:Y:S01]  /*46a0*/  IMAD.X R69, R158.reuse, 0x1, R69, P6 ;  /* 0x000000019e457824 */ /* 0x040fe200030e0645 */
[C---:B------:R-:W-:Y:S01]  /*46b0*/  IADD3 R24, P5, PT, R155.reuse, R24, RZ ;  /* 0x000000189b187210 */ /* 0x040fe20007fbe0ff */
[----:B------:R-:W-:Y:S01]  /*46c0*/  IMAD.X R67, R158, 0x1, R67, P3 ;  /* 0x000000019e437824 */ /* 0x000fe200018e0643 */
[C---:B------:R-:W-:Y:S01]  /*46d0*/  IADD3 R22, P6, PT, R155.reuse, R22, RZ ;  /* 0x000000169b167210 */ /* 0x040fe20007fde0ff */
[----:B------:R-:W-:Y:S01]  /*46e0*/  IMAD.X R123, R156, 0x1, R123, P4 ;  /* 0x000000019c7b7824 */ /* 0x000fe200020e067b */
[C---:B------:R-:W-:Y:S01]  /*46f0*/  IADD3 R20, P3, PT, R155.reuse, R20, RZ ;  /* 0x000000149b147210 */ /* 0x040fe20007f7e0ff */
[C---:B------:R-:W-:Y:S01]  /*4700*/  IMAD.X R33, R158.reuse, 0x1, R33, P5 ;  /* 0x000000019e217824 */ /* 0x040fe200028e0621 */
[C---:B------:R-:W-:Y:S01]  /*4710*/  IADD3 R16, P5, PT, R155.reuse, R16, RZ ;  /* 0x000000109b107210 */ /* 0x040fe20007fbe0ff */
[C---:B------:R-:W-:Y:S01]  /*4720*/  IMAD.X R31, R158.reuse, 0x1, R31, P6 ;  /* 0x000000019e1f7824 */ /* 0x040fe200030e061f */
[C---:B------:R-:W-:Y:S01]  /*4730*/  IADD3 R14, P6, PT, R155.reuse, R14, RZ ;  /* 0x0000000e9b0e7210 */ /* 0x040fe20007fde0ff */
[C---:B------:R-:W-:Y:S01]  /*4740*/  IMAD.X R29, R158.reuse, 0x1, R29, P3 ;  /* 0x000000019e1d7824 */ /* 0x040fe200018e061d */
[----:B0-----:R-:W0:Y:S01]  /*4750*/  SYNCS.PHASECHK.TRANS64.TRYWAIT P4, [UR25], R126 ;  /* 0x0000007eff0075a7 */ /* 0x001e220008081119 */
[C---:B------:R-:W-:Y:S01]  /*4760*/  IMAD.X R25, R158.reuse, 0x1, R25, P5 ;  /* 0x000000019e197824 */ /* 0x040fe200028e0619 */
[C---:B------:R-:W-:Y:S01]  /*4770*/  IADD3 R12, P3, PT, R155.reuse, R12, RZ ;  /* 0x0000000c9b0c7210 */ /* 0x040fe20007f7e0ff */
[----:B------:R-:W-:Y:S01]  /*4780*/  IMAD.X R23, R158, 0x1, R23, P6 ;  /* 0x000000019e177824 */ /* 0x000fe200030e0617 */
[----:B------:R-:W-:-:S02]  /*4790*/  IADD3 R8, P5, PT, R155, R8, RZ ;  /* 0x000000089b087210 */ /* 0x000fc40007fbe0ff */
[----:B------:R-:W-:Y:S01]  /*47a0*/  IADD3 R6, P6, PT, R155, R6, RZ ;  /* 0x000000069b067210 */ /* 0x000fe20007fde0ff */
[C---:B------:R-:W-:Y:S01]  /*47b0*/  IMAD.X R21, R158.reuse, 0x1, R21, P3 ;  /* 0x000000019e157824 */ /* 0x040fe200018e0615 */
[C---:B------:R-:W-:Y:S01]  /*47c0*/  IADD3 R136, P3, PT, R153.reuse, R136, RZ ;  /* 0x0000008899887210 */ /* 0x040fe20007f7e0ff */
[C---:B------:R-:W-:Y:S01]  /*47d0*/  IMAD.X R17, R158.reuse, 0x1, R17, P5 ;  /* 0x000000019e117824 */ /* 0x040fe200028e0611 */
        /* <DEDUP_REMOVED lines=28> */
[-C--:B------:R-:W-:Y:S01]  /*49a0*/  ISETP.GE.AND P3, PT, R5, R154.reuse, PT ;  /* 0x0000009a0500720c */ /* 0x080fe20003f66270 */
[C---:B------:R-:W-:Y:S01]  /*49b0*/  IMAD.X R133, R156.reuse, 0x1, R133, P5 ;  /* 0x000000019c857824 */ /* 0x040fe200028e0685 */
[-C--:B------:R-:W-:Y:S01]  /*49c0*/  ISETP.GE.AND P5, PT, R147, R154.reuse, PT ;  /* 0x0000009a9300720c */ /* 0x080fe20003fa6270 */
[----:B------:R-:W-:Y:S01]  /*49d0*/  IMAD.X R109, R156, 0x1, R109, P6 ;  /* 0x000000019c6d7824 */ /* 0x000fe200030e066d */
[----:B------:R-:W-:-:S02]  /*49e0*/  ISETP.GE.AND P6, PT, R138, R154, PT ;  /* 0x0000009a8a00720c */ /* 0x000fc40003fc6270 */
[----:B------:R-:W-:Y:S01]  /*49f0*/  PRMT R160, RZ, 0x7610, R160 ;  /* 0x00007610ffa07816 */ /* 0x000fe200000000a0 */
[----:B0-----:R-:W-:Y:S10]  /*4a00*/  @!P4 BRA `(.L_x_8) ;  /* 0x000000280030c947 */ /* 0x001ff40003800000 */
.L_x_16:
[----:B------:R-:W-:Y:S02]  /*4a10*/  @!P3 IMAD.MOV.U32 R126, RZ, RZ, R104 ;  /* 0x000000ffff7eb224 */ /* 0x000fe400078e0068 */
[----:B------:R-:W-:Y:S01]  /*4a20*/  @!P3 IMAD.MOV.U32 R127, RZ, RZ, R109 ;  /* 0x000000ffff7fb224 */ /* 0x000fe200078e006d */
[----:B------:R-:W-:Y:S02]  /*4a30*/  PRMT R159, RZ, 0x7610, R159 ;  /* 0x00007610ff9f7816 */ /* 0x000fe4000000009f */
[-C--:B------:R-:W-:Y:S02]  /*4a40*/  ISETP.GE.AND P4, PT, R7, R154.reuse, PT ;  /* 0x0000009a0700720c */ /* 0x080fe40003f86270 */
[----:B------:R0:W2:Y:S01]  /*4a50*/  @!P3 LDG.E.U8 R160, desc[UR26][R126.64] ;  /* 0x0000001a7ea0b981 */ /* 0x0000a2000c1e1100 */
[----:B------:R-:W-:Y:S02]  /*4a60*/  PRMT R162, RZ, 0x7610, R162 ;  /* 0x00007610ffa27816 */ /* 0x000fe400000000a2 */
[----:B------:R-:W-:Y:S01]  /*4a70*/  ISETP.GE.AND P3, PT, R140, R154, PT ;  /* 0x0000009a8c00720c */ /* 0x000fe20003f66270 */
[----:B0-----:R-:W-:-:S02]  /*4a80*/  @!P5 IMAD.MOV.U32 R126, RZ, RZ, R128 ;  /* 0x000000ffff7ed224 */ /* 0x001fc400078e0080 */
[----:B------:R-:W-:-:S05]  /*4a90*/  @!P5 IMAD.MOV.U32 R127, RZ, RZ, R133 ;  /* 0x000000ffff7fd224 */ /* 0x000fca00078e0085 */
[----:B------:R0:W3:Y:S01]  /*4aa0*/  @!P5 LDG.E.U8 R159, desc[UR26][R126.64] ;  /* 0x0000001a7e9fd981 */ /* 0x0000e2000c1e1100 */
[----:B------:R-:W-:Y:S01]  /*4ab0*/  PRMT R161, RZ, 0x7610, R161 ;  /* 0x00007610ffa17816 */ /* 0x000fe200000000a1 */
[----:B0-----:R-:W-:Y:S02]  /*4ac0*/  @!P6 IMAD.MOV.U32 R126, RZ, RZ, R106 ;  /* 0x000000ffff7ee224 */ /* 0x001fe400078e006a */
[----:B------:R-:W-:-:S05]  /*4ad0*/  @!P6 IMAD.MOV.U32 R127, RZ, RZ, R111 ;  /* 0x000000ffff7fe224 */ /* 0x000fca00078e006f */
[----:B------:R0:W4:Y:S01]  /*4ae0*/  @!P6 LDG.E.U8 R162, desc[UR26][R126.64] ;  /* 0x0000001a7ea2e981 */ /* 0x000122000c1e1100 */
[-C--:B------:R-:W-:Y:S02]  /*4af0*/  ISETP.GE.AND P6, PT, R148, R154.reuse, PT ;  /* 0x0000009a9400720c */ /* 0x080fe40003fc6270 */
[----:B------:R-:W-:Y:S02]  /*4b00*/  ISETP.GE.AND P5, PT, R142, R154, PT ;  /* 0x0000009a8e00720c */ /* 0x000fe40003fa6270 */
[----:B------:R-:W-:Y:S01]  /*4b10*/  PRMT R164, RZ, 0x7610, R164 ;  /* 0x00007610ffa47816 */ /* 0x000fe200000000a4 */
[----:B0-----:R-:W-:Y:S02]  /*4b20*/  @!P4 IMAD.MOV.U32 R126, RZ, RZ, R120 ;  /* 0x000000ffff7ec224 */ /* 0x001fe400078e0078 */
[----:B------:R-:W-:-:S05]  /*4b30*/  @!P4 IMAD.MOV.U32 R127, RZ, RZ, R129 ;  /* 0x000000ffff7fc224 */ /* 0x000fca00078e0081 */
[----:B------:R0:W5:Y:S01]  /*4b40*/  @!P4 LDG.E.U8 R161, desc[UR26][R126.64] ;  /* 0x0000001a7ea1c981 */ /* 0x000162000c1e1100 */
[----:B------:R-:W-:Y:S02]  /*4b50*/  ISETP.GE.AND P4, PT, R9, R154, PT ;  /* 0x0000009a0900720c */ /* 0x000fe40003f86270 */
[----:B------:R-:W-:Y:S01]  /*4b60*/  PRMT R163, RZ, 0x7610, R163 ;  /* 0x00007610ffa37816 */ /* 0x000fe200000000a3 */
[----:B0-----:R-:W-:Y:S02]  /*4b70*/  @!P3 IMAD.MOV.U32 R126, RZ, RZ, R108 ;  /* 0x000000ffff7eb224 */ /* 0x001fe400078e006c */
[----:B------:R-:W-:-:S05]  /*4b80*/  @!P3 IMAD.MOV.U32 R127, RZ, RZ, R113 ;  /* 0x000000ffff7fb224 */ /* 0x000fca00078e0071 */
[----:B------:R0:W2:Y:S01]  /*4b90*/  @!P3 LDG.E.U8 R164, desc[UR26][R126.64] ;  /* 0x0000001a7ea4b981 */ /* 0x0000a2000c1e1100 */
        /* <DEDUP_REMOVED lines=15> */
[----:B------:R-:W-:Y:S01]  /*4c90*/  PRMT R167, RZ, 0x7610, R167 ;  /* 0x00007610ffa77816 */ /* 0x000fe200000000a7 */
[----:B0-----:R-:W-:Y:S02]  /*4ca0*/  @!P3 IMAD.MOV.U32 R126, RZ, RZ, R112 ;  /* 0x000000ffff7eb224 */ /* 0x001fe400078e0070 */
[----:B------:R-:W-:-:S05]  /*4cb0*/  @!P3 IMAD.MOV.U32 R127, RZ, RZ, R117 ;  /* 0x000000ffff7fb224 */ /* 0x000fca00078e0075 */
[----:B------:R0:W2:Y:S01]  /*4cc0*/  @!P3 LDG.E.U8 R168, desc[UR26][R126.64] ;  /* 0x0000001a7ea8b981 */ /* 0x0000a2000c1e1100 */
[----:B------:R-:W-:Y:S02]  /*4cd0*/  PRMT R170, RZ, 0x7610, R170 ;  /* 0x00007610ffaa7816 */ /* 0x000fe400000000aa */
[-C--:B------:R-:W-:Y:S02]  /*4ce0*/  ISETP.GE.AND P3, PT, R145, R154.reuse, PT ;  /* 0x0000009a9100720c */ /* 0x080fe40003f66270 */
[----:B------:R-:W-:Y:S01]  /*4cf0*/  ISETP.GE.AND P4, PT, R11, R154, PT ;  /* 0x0000009a0b00720c */ /* 0x000fe20003f86270 */
[----:B0-----:R-:W-:Y:S02]  /*4d00*/  @!P6 IMAD.MOV.U32 R126, RZ, RZ, R132 ;  /* 0x000000ffff7ee224 */ /* 0x001fe400078e0084 */
[----:B------:R-:W-:-:S05]  /*4d10*/  @!P6 IMAD.MOV.U32 R127, RZ, RZ, R137 ;  /* 0x000000ffff7fe224 */ /* 0x000fca00078e0089 */
[----:B------:R0:W2:Y:S02]  /*4d20*/  @!P6 LDG.E.U8 R167, desc[UR26][R126.64] ;  /* 0x0000001a7ea7e981 */ /* 0x0000a4000c1e1100 */
[----:B0-----:R-:W-:Y:S02]  /*4d30*/  @!P5 IMAD.MOV.U32 R126, RZ, RZ, R114 ;  /* 0x000000ffff7ed224 */ /* 0x001fe400078e0072 */
[----:B------:R-:W-:-:S05]  /*4d40*/  @!P5 IMAD.MOV.U32 R127, RZ, RZ, R119 ;  /* 0x000000ffff7fd224 */ /* 0x000fca00078e0077 */
[----:B------:R0:W2:Y:S01]  /*4d50*/  @!P5 LDG.E.U8 R170, desc[UR26][R126.64] ;  /* 0x0000001a7eaad981 */ /* 0x0000a2000c1e1100 */
[-C--:B------:R-:W-:Y:S02]  /*4d60*/  ISETP.GE.AND P5, PT, R150, R154.reuse, PT ;  /* 0x0000009a9600720c */ /* 0x080fe40003fa6270 */
[----:B------:R-:W-:Y:S02]  /*4d70*/  PRMT R169, RZ, 0x7610, R169 ;  /* 0x00007610ffa97816 */ /* 0x000fe400000000a9 */
[-C--:B------:R-:W-:Y:S02]  /*4d80*/  ISETP.GE.AND P6, PT, R146, R154.reuse, PT ;  /* 0x0000009a9200720c */ /* 0x080fe40003fc6270 */
[----:B------:R-:W-:Y:S02]  /*4d90*/  PRMT R172, RZ, 0x7610, R172 ;  /* 0x00007610ffac7816 */ /* 0x000fe400000000ac */
[----:B------:R-:W2:Y:S01]  /*4da0*/  @!P4 LDG.E.U8 R169, desc[UR26][R124.64] ;  /* 0x0000001a7ca9c981 */ /* 0x000ea2000c1e1100 */
[----:B0-----:R-:W-:Y:S01]  /*4db0*/  @!P3 IMAD.MOV.U32 R126, RZ, RZ, R116 ;  /* 0x000000ffff7eb224 */ /* 0x001fe200078e0074 */
[----:B------:R-:W-:Y:S01]  /*4dc0*/  ISETP.GE.AND P4, PT, R13, R154, PT ;  /* 0x0000009a0d00720c */ /* 0x000fe20003f86270 */
[----:B------:R-:W-:Y:S01]  /*4dd0*/  @!P3 IMAD.MOV.U32 R127, RZ, RZ, R121 ;  /* 0x000000ffff7fb224 */ /* 0x000fe200078e0079 */
[----:B------:R-:W-:-:S04]  /*4de0*/  PRMT R171, RZ, 0x7610, R171 ;  /* 0x00007610ffab7816 */ /* 0x000fc800000000ab */
[----:B------:R0:W2:Y:S01]  /*4df0*/  @!P3 LDG.E.U8 R172, desc[UR26][R126.64] ;  /* 0x0000001a7eacb981 */ /* 0x0000a2000c1e1100 */
[----:B------:R-:W-:Y:S02]  /*4e00*/  PRMT R174, RZ, 0x7610, R174 ;  /* 0x00007610ffae7816 */ /* 0x000fe400000000ae */
[----:B------:R-:W-:Y:S02]  /*4e10*/  PRMT R173, RZ, 0x7610, R173 ;  /* 0x00007610ffad7816 */ /* 0x000fe400000000ad */
[----:B------:R-:W-:Y:S01]  /*4e20*/  ISETP.GE.AND P3, PT, R4, R154, PT ;  /* 0x0000009a0400720c */ /* 0x000fe20003f66270 */
[----:B0-----:R-:W-:Y:S02]  /*4e30*/  @!P5 IMAD.MOV.U32 R126, RZ, RZ, R134 ;  /* 0x000000ffff7ed224 */ /* 0x001fe400078e0086 */
[----:B------:R-:W-:-:S05]  /*4e40*/  @!P5 IMAD.MOV.U32 R127, RZ, RZ, R139 ;  /* 0x000000ffff7fd224 */ /* 0x000fca00078e008b */
[----:B------:R0:W2:Y:S02]  /*4e50*/  @!P5 LDG.E.U8 R171, desc[UR26][R126.64] ;  /* 0x0000001a7eabd981 */ /* 0x0000a4000c1e1100 */
[----:B0-----:R-:W-:Y:S02]  /*4e60*/  @!P6 IMAD.MOV.U32 R126, RZ, RZ, R118 ;  /* 0x000000ffff7ee224 */ /* 0x001fe400078e0076 */
[----:B------:R-:W-:-:S05]  /*4e70*/  @!P6 IMAD.MOV.U32 R127, RZ, RZ, R123 ;  /* 0x000000ffff7fe224 */ /* 0x000fca00078e007b */
[----:B------:R0:W2:Y:S01]  /*4e80*/  @!P6 LDG.E.U8 R174, desc[UR26][R126.64] ;  /* 0x0000001a7eaee981 */ /* 0x0000a2000c1e1100 */
[----:B------:R-:W-:Y:S01]  /*4e90*/  PRMT R176, RZ, 0x7610, R176 ;  /* 0x00007610ffb07816 */ /* 0x000fe200000000b0 */
[----:B0-----:R-:W-:Y:S02]  /*4ea0*/  @!P4 IMAD.MOV.U32 R126, RZ, RZ, R136 ;  /* 0x000000ffff7ec224 */ /* 0x001fe400078e0088 */
[----:B------:R-:W-:-:S05]  /*4eb0*/  @!P4 IMAD.MOV.U32 R127, RZ, RZ, R141 ;  /* 0x000000ffff7fc224 */ /* 0x000fca00078e008d */
[----:B------:R0:W2:Y:S01]  /*4ec0*/  @!P4 LDG.E.U8 R173, desc[UR26][R126.64] ;  /* 0x0000001a7eadc981 */ /* 0x0000a2000c1e1100 */
[----:B------:R-:W-:Y:S01]  /*4ed0*/  PRMT R178, RZ, 0x7610, R178 ;  /* 0x00007610ffb27816 */ /* 0x000fe200000000b2 */
[----:B------:R-:W-:Y:S01]  /*4ee0*/  BAR.SYNC.DEFER_BLOCKING 0x0 ;  /* 0x0000000000007b1d */ /* 0x000fe20000010000 */
[----:B0-----:R-:W-:Y:S02]  /*4ef0*/  @!P3 IMAD.MOV.U32 R126, RZ, RZ, R6 ;  /* 0x000000ffff7eb224 */ /* 0x001fe400078e0006 */
[----:B------:R-:W-:Y:S01]  /*4f00*/  @!P3 IMAD.MOV.U32 R127, RZ, RZ, R15 ;  /* 0x000000ffff7fb224 */ /* 0x000fe200078e000f */
[----:B------:R-:W-:Y:S02]  /*4f10*/  PRMT R180, RZ, 0x7610, R180 ;  /* 0x00007610ffb47816 */ /* 0x000fe400000000b4 */
[----:B------:R-:W-:Y:S02]  /*4f20*/  PRMT R182, RZ, 0x7610, R182 ;  /* 0x00007610ffb67816 */ /* 0x000fe400000000b6 */
[----:B------:R0:W2:Y:S02]  /*4f30*/  @!P3 LDG.E.U8 R176, desc[UR26][R126.64] ;  /* 0x0000001a7eb0b981 */ /* 0x0000a4000c1e1100 */
[----:B0-----:R-:W-:-:S02]  /*4f40*/  @!P3 IMAD.MOV.U32 R126, RZ, RZ, R10 ;  /* 0x000000ffff7eb224 */ /* 0x001fc400078e000a */
        /* <DEDUP_REMOVED lines=52> */
[----:B------:R0:W3:Y:S01]  /*5290*/  @!P3 LDG.E.U8 R204, desc[UR26][R126.64] ;  /* 0x0000001a7eccb981 */ /* 0x0000e2000c1e1100 */
[----:B------:R-:W-:Y:S01]  /*52a0*/  PRMT R175, RZ, 0x7610, R175 ;  /* 0x00007610ffaf7816 */ /* 0x000fe200000000af */
[----:B0-----:R-:W-:Y:S02]  /*52b0*/  @!P3 IMAD.MOV.U32 R126, RZ, RZ, R98 ;  /* 0x000000ffff7eb224 */ /* 0x001fe400078e0062 */
[----:B------:R-:W-:-:S05]  /*52c0*/  @!P3 IMAD.MOV.U32 R127, RZ, RZ, R105 ;  /* 0x000000ffff7fb224 */ /* 0x000fca00078e0069 */
[----:B------:R0:W3:Y:S01]  /*52d0*/  @!P3 LDG.E.U8 R206, desc[UR26][R126.64] ;  /* 0x0000001a7eceb981 */ /* 0x0000e2000c1e1100 */
[----:B------:R-:W-:Y:S01]  /*52e0*/  PRMT R177, RZ, 0x7610, R177 ;  /* 0x00007610ffb17816 */ /* 0x000fe200000000b1 */
[----:B0-----:R-:W-:Y:S02]  /*52f0*/  @!P3 IMAD.MOV.U32 R126, RZ, RZ, R8 ;  /* 0x000000ffff7eb224 */ /* 0x001fe400078e0008 */
[----:B------:R-:W-:-:S05]  /*5300*/  @!P3 IMAD.MOV.U32 R127, RZ, RZ, R17 ;  /* 0x000000ffff7fb224 */ /* 0x000fca00078e0011 */
[----:B------:R0:W5:Y:S01]  /*5310*/  @!P3 LDG.E.U8 R175, desc[UR26][R126.64] ;  /* 0x0000001a7eafb981 */ /* 0x000162000c1e1100 */
        /* <DEDUP_REMOVED lines=48> */
[----:B------:R-:W-:Y:S02]  /*5620*/  PRMT R203, RZ, 0x7610, R203 ;  /* 0x00007610ffcb7816 */ /* 0x000fe400000000cb */
[----:B------:R-:W-:Y:S01]  /*5630*/  PRMT R205, RZ, 0x7610, R205 ;  /* 0x00007610ffcd7816 */ /* 0x000fe200000000cd */
[----:B0-----:R-:W-:Y:S02]  /*5640*/  @!P3 IMAD.MOV.U32 R126, RZ, RZ, R92 ;  /* 0x000000ffff7eb224 */ /* 0x001fe400078e005c */
[----:B------:R-:W-:-:S05]  /*5650*/  @!P3 IMAD.MOV.U32 R127, RZ, RZ, R99 ;  /* 0x000000ffff7fb224 */ /* 0x000fca00078e0063 */
[----:B------:R0:W5:Y:S02]  /*5660*/  @!P3 LDG.E.U8 R201, desc[UR26][R126.64] ;  /* 0x0000001a7ec9b981 */ /* 0x000164000c1e1100 */
[----:B0-----:R-:W-:Y:S02]  /*5670*/  @!P3 IMAD.MOV.U32 R126, RZ, RZ, R96 ;  /* 0x000000ffff7eb224 */ /* 0x001fe400078e0060 */
[----:B------:R-:W-:-:S05]  /*5680*/  @!P3 IMAD.MOV.U32 R127, RZ, RZ, R103 ;  /* 0x000000ffff7fb224 */ /* 0x000fca00078e0067 */
[----:B------:R0:W5:Y:S02]  /*5690*/  @!P3 LDG.E.U8 R203, desc[UR26][R126.64] ;  /* 0x0000001a7ecbb981 */ /* 0x000164000c1e1100 */
[----:B0-----:R-:W-:Y:S02]  /*56a0*/  @!P3 IMAD.MOV.U32 R126, RZ, RZ, R100 ;  /* 0x000000ffff7eb224 */ /* 0x001fe400078e0064 */
[----:B------:R-:W-:-:S05]  /*56b0*/  @!P3 IMAD.MOV.U32 R127, RZ, RZ, R107 ;  /* 0x000000ffff7fb224 */ /* 0x000fca00078e006b */
[----:B------:R-:W5:Y:S01]  /*56c0*/  @!P3 LDG.E.U8 R205, desc[UR26][R126.64] ;  /* 0x0000001a7ecdb981 */ /* 0x000f62000c1e1100 */
[----:B------:R-:W-:Y:S01]  /*56d0*/  ULEA UR25, UR28, UR13, 0x3 ;  /* 0x0000000d1c197291 */ /* 0x000fe2000f8e18ff */
[----:B------:R-:W-:Y:S02]  /*56e0*/  UMOV UR4, UR5 ;  /* 0x0000000500047c82 */ /* 0x000fe40008000000 */
[----:B--2---:R0:W-:Y:S01]  /*56f0*/  STS.U8 [R151+UR13+0x5000], R160 ;  /* 0x005000a097007988 */ /* 0x0041e2000800000d */
[----:B------:R-:W-:-:S03]  /*5700*/  UIADD3 UR25, UPT, UPT, UR25, 0x6000, URZ ;  /* 0x0000600019197890 */ /* 0x000fc6000fffe0ff */
[----:B----4-:R0:W-:Y:S04]  /*5710*/  STS.U8 [R151+UR13+0x5200], R162 ;  /* 0x005200a297007988 */ /* 0x0101e8000800000d */
[----:B------:R0:W-:Y:S04]  /*5720*/  STS.U8 [R151+UR13+0x5400], R164 ;  /* 0x005400a497007988 */ /* 0x0001e8000800000d */
[----:B------:R0:W-:Y:S04]  /*5730*/  STS.U8 [R151+UR13+0x5600], R166 ;  /* 0x005600a697007988 */ /* 0x0001e8000800000d */
[----:B------:R0:W-:Y:S04]  /*5740*/  STS.U8 [R151+UR13+0x5800], R168 ;  /* 0x005800a897007988 */ /* 0x0001e8000800000d */
[----:B------:R0:W-:Y:S04]  /*5750*/  STS.U8 [R151+UR13+0x5a00], R170 ;  /* 0x005a00aa97007988 */ /* 0x0001e8000800000d */
[----:B------:R0:W-:Y:S04]  /*5760*/  STS.U8 [R151+UR13+0x5c00], R172 ;  /* 0x005c00ac97007988 */ /* 0x0001e8000800000d */
[----:B------:R0:W-:Y:S04]  /*5770*/  STS.U8 [R151+UR13+0x5e00], R174 ;  /* 0x005e00ae97007988 */ /* 0x0001e8000800000d */
[----:B---3--:R0:W-:Y:S04]  /*5780*/  STS.U8 [R152+UR13+0x5100], R159 ;  /* 0x0051009f98007988 */ /* 0x0081e8000800000d */
        /* <DEDUP_REMOVED lines=39> */
[----:B------:R1:W-:Y:S06]  /*5a00*/  MEMBAR.ALL.CTA ;  /* 0x0000000000007992 */ /* 0x0003ec0000008000 */
[----:B-1----:R-:W1:Y:S02]  /*5a10*/  FENCE.VIEW.ASYNC.S ;  /* 0x00000000000073c6 */ /* 0x002e640000000000 */
[----:B-1----:R-:W-:Y:S06]  /*5a20*/  BAR.SYNC.DEFER_BLOCKING 0x0 ;  /* 0x0000000000007b1d */ /* 0x002fec0000010000 */
[----:B------:R-:W-:Y:S05]  /*5a30*/  @P0 BRA `(.L_x_9) ;  /* 0x00000000003c0947 */ /* 0x000fea0003800000 */
[----:B------:R-:W-:Y:S01]  /*5a40*/  UMOV UR18, UR6 ;  /* 0x0000000600127c82 */ /* 0x000fe20008000000 */
[----:B------:R-:W-:Y:S01]  /*5a50*/  UMOV UR19, 0x80004020 ;  /* 0x8000402000137882 */ /* 0x000fe20000000000 */
[----:B------:R-:W-:Y:S01]  /*5a60*/  UMOV UR20, UR8 ;  /* 0x0000000800147c82 */ /* 0x000fe20008000000 */
[----:B------:R-:W-:Y:S01]  /*5a70*/  UMOV UR21, 0x80004020 ;  /* 0x8000402000157882 */ /* 0x000fe20000000000 */
[----:B------:R-:W-:Y:S01]  /*5a80*/  UMOV UR22, 0x0 ;  /* 0x0000000000167882 */ /* 0x000fe20000000000 */
[----:B------:R-:W-:Y:S01]  /*5a90*/  UMOV UR23, 0x4208490 ;  /* 0x0420849000177882 */ /* 0x000fe20000000000 */
[----:B------:R-:W-:Y:S01]  /*5aa0*/  UMOV UR10, UR25 ;  /* 0x00000019000a7c82 */ /* 0x000fe20008000000 */
[----:B------:R-:W-:Y:S01]  /*5ab0*/  UMOV UR11, URZ ;  /* 0x000000ff000b7c82 */ /* 0x000fe20008000000 */
[----:B------:R-:W-:Y:S01]  /*5ac0*/  UMOV UR30, 0x0 ;  /* 0x00000000001e7882 */ /* 0x000fe20000000000 */
[----:B------:R-:W-:Y:S01]  /*5ad0*/  UMOV UR31, 0x4208490 ;  /* 0x04208490001f7882 */ /* 0x000fe20000000000 */
[----:B------:R1:W-:Y:S01]  /*5ae0*/  UTCQMMA gdesc[UR18], gdesc[UR20], tmem[UR12], tmem[UR22], idesc[UR23], UPT ;  /* 0x00ff1614120075ea */ /* 0x0003e2000b80030c */
[----:B------:R-:W-:Y:S01]  /*5af0*/  UMOV UR5, UR10 ;  /* 0x0000000a00057c82 */ /* 0x000fe20008000000 */
[----:B------:R1:W-:Y:S01]  /*5b00*/  UTCQMMA gdesc[UR14], gdesc[UR16], tmem[UR12], tmem[UR30], idesc[UR31], UPT ;  /* 0x00ff1e100e0075ea */ /* 0x0003e2000b80030c */
[----:B------:R1:W-:Y:S01]  /*5b10*/  UTCBAR [UR5], URZ ;  /* 0x000000ff050073e9 */ /* 0x0003e200080000ff */
[----:B------:R-:W-:-:S02]  /*5b20*/  NOP ;  /* 0x0000000000007918 */ /* 0x000fc40000000000 */
.L_x_9:
[----:B------:R-:W-:Y:S01]  /*5b30*/  VIADD R157, R157, 0xffffffff ;  /* 0xffffffff9d9d7836 */ /* 0x000fe20000000000 */
[----:B------:R-:W-:Y:S01]  /*5b40*/  UIADD3 UR28, UPT, UPT, UR28, 0x1, URZ ;  /* 0x000000011c1c7890 */ /* 0x000fe2000fffe0ff */
[----:B------:R-:W-:Y:S02]  /*5b50*/  IMAD.U32 R126, RZ, RZ, UR4 ;  /* 0x00000004ff7e7e24 */ /* 0x000fe4000f8e00ff */
[----:B------:R-:W-:Y:S01]  /*5b60*/  VIADD R154, R154, 0xffffffc0 ;  /* 0xffffffc09a9a7836 */ /* 0x000fe20000000000 */
[----:B------:R-:W-:Y:S01]  /*5b70*/  ISETP.NE.U32.AND P3, PT, R157, RZ, PT ;  /* 0x000000ff9d00720c */ /* 0x000fe20003f65070 */
[----:B------:R-:W-:-:S04]  /*5b80*/  UISETP.GT.AND UP0, UPT, UR28, 0x1, UPT ;  /* 0x000000011c00788c */ /* 0x000fc8000bf04270 */
[----:B-1----:R-:W-:Y:S02]  /*5b90*/  USEL UR5, URZ, 0x1, !UP0 ;  /* 0x00000001ff057887 */ /* 0x002fe4000c000000 */
[----:B------:R-:W-:Y:S02]  /*5ba0*/  USEL UR28, UR28, URZ, !UP0 ;  /* 0x000000ff1c1c7287 */ /* 0x000fe4000c000000 */
[----:B------:R-:W-:-:S04]  /*5bb0*/  ULOP3.LUT UR5, UR4, UR5, URZ, 0x3c, !UPT ;  /* 0x0000000504057292 */ /* 0x000fc8000f8e3cff */
[----:B------:R-:W-:Y:S08]  /*5bc0*/  @P3 BRA `(.L_x_10) ;  /* 0xffffffe400f43947 */ /* 0x000ff0000383ffff */
.L_x_7:
[----:B------:R-:W-:-:S13]  /*5bd0*/  ISETP.GE.AND P0, PT, R102, 0x40, PT ;  /* 0x000000406600780c */ /* 0x000fda0003f06270 */
[----:B------:R-:W-:Y:S05]  /*5be0*/  @!P0 BRA `(.L_x_11) ;  /* 0x0000000000108947 */ /* 0x000fea0003800000 */
[----:B------:R-:W-:-:S06]  /*5bf0*/  USHF.L.U32 UR4, UR4, 0x1f, URZ ;  /* 0x0000001f04047899 */ /* 0x000fcc00080006ff */
[----:B------:R-:W-:-:S04]  /*5c00*/  IMAD.U32 R4, RZ, RZ, UR4 ;  /* 0x00000004ff047e24 */ /* 0x000fc8000f8e00ff */
[----:B------:R-:W1:Y:S02]  /*5c10*/  SYNCS.PHASECHK.TRANS64.TRYWAIT P0, [UR25], R4 ;  /* 0x00000004ff0075a7 */ /* 0x000e640008001119 */
[----:B-1----:R-:W-:Y:S05]  /*5c20*/  @!P0 BRA `(.L_x_12) ;  /* 0x0000001400b48947 */ /* 0x002fea0003800000 */
.L_x_11:
[----:B------:R-:W-:Y:S01]  /*5c30*/  BAR.SYNC.DEFER_BLOCKING 0x0 ;  /* 0x0000000000007b1d */ /* 0x000fe20000010000 */
[C---:B------:R-:W-:Y:S01]  /*5c40*/  IMAD.SHL.U32 R67, R66.reuse, 0x20, RZ ;  /* 0x0000002042437824 */ /* 0x040fe200078e00ff */
[----:B------:R-:W-:Y:S01]  /*5c50*/  SHF.R.S32.HI R71, RZ, 0x5, R66 ;  /* 0x00000005ff477819 */ /* 0x000fe20000011442 */
[C---:B------:R-:W-:Y:S02]  /*5c60*/  IMAD.SHL.U32 R68, R66.reuse, 0x10, RZ ;  /* 0x0000001042447824 */ /* 0x040fe400078e00ff */
[----:B------:R-:W-:Y:S01]  /*5c70*/  IMAD.SHL.U32 R72, R66, 0x4, RZ ;  /* 0x0000000442487824 */ /* 0x000fe200078e00ff */
[----:B------:R-:W-:Y:S01]  /*5c80*/  LOP3.LUT R67, R67, 0x300, RZ, 0xc0, !PT ;  /* 0x0000030043437812 */ /* 0x000fe200078ec0ff */
[----:B------:R-:W1:Y:S01]  /*5c90*/  LDCU UR4, c[0x0][0x3b4] ;  /* 0x00007680ff0477ac */ /* 0x000e620008000800 */
[----:B------:R-:W-:Y:S02]  /*5ca0*/  LOP3.LUT R69, R68, 0x30, RZ, 0xc0, !PT ;  /* 0x0000003044457812 */ /* 0x000fe400078ec0ff */
[----:B------:R-:W-:Y:S01]  /*5cb0*/  LOP3.LUT R70, R67, 0x870, R68, 0xf8, !PT ;  /* 0x0000087043467812 */ /* 0x000fe200078ef844 */
[C---:B------:R-:W-:Y:S01]  /*5cc0*/  IMAD.SHL.U32 R68, R66.reuse, 0x2, RZ ;  /* 0x0000000242447824 */ /* 0x040fe200078e00ff */
[----:B------:R-:W-:Y:S01]  /*5cd0*/  SGXT R67, R71, 0x1 ;  /* 0x000000014743781a */ /* 0x000fe20000000200 */
[----:B------:R-:W2:Y:S01]  /*5ce0*/  LDCU.128 UR8, c[0x0][0x390] ;  /* 0x00007200ff0877ac */ /* 0x000ea20008000c00 */
[----:B------:R-:W-:Y:S01]  /*5cf0*/  SHF.R.S32.HI R71, RZ, 0x2, R66 ;  /* 0x00000002ff477819 */ /* 0x000fe20000011442 */
[----:B------:R-:W-:Y:S01]  /*5d00*/  IMAD.SHL.U32 R66, R66, 0x80, RZ ;  /* 0x0000008042427824 */ /* 0x000fe200078e00ff */
[----:B------:R-:W-:-:S02]  /*5d10*/  LOP3.LUT R67, R70, 0x1040, R67, 0x78, !PT ;  /* 0x0000104046437812 */ /* 0x000fc400078e7843 */
[----:B------:R-:W-:Y:S02]  /*5d20*/  LOP3.LUT R68, R68, 0x80, RZ, 0xc0, !PT ;  /* 0x0000008044447812 */ /* 0x000fe400078ec0ff */
[----:B------:R-:W-:Y:S02]  /*5d30*/  LOP3.LUT R72, R69, 0x3c0, R72, 0xf8, !PT ;  /* 0x000003c045487812 */ /* 0x000fe400078ef848 */
[----:B------:R-:W-:Y:S01]  /*5d40*/  IADD3 R67, PT, PT, R67, UR13, R68 ;  /* 0x0000000d43437c10 */ /* 0x000fe2000fffe044 */
[----:B------:R-:W3:Y:S02]  /*5d50*/  @!P2 SYNCS.CCTL.IV [UR13+0x6000] ;  /* 0x00600000ff00a9b1 */ /* 0x000ee4000800000d */
[----:B---3--:R-:W-:Y:S01]  /*5d60*/  BAR.SYNC.DEFER_BLOCKING 0x0 ;  /* 0x0000000000007b1d */ /* 0x008fe20000010000 */
[----:B------:R-:W-:Y:S02]  /*5d70*/  SGXT R69, R71, 0x1 ;  /* 0x000000014745781a */ /* 0x000fe40000000200 */
[----:B------:R-:W-:-:S02]  /*5d80*/  LOP3.LUT R66, R66, 0x400, RZ, 0xc0, !PT ;  /* 0x0000040042427812 */ /* 0x000fc400078ec0ff */
[----:B------:R-:W-:Y:S02]  /*5d90*/  LOP3.LUT R69, R72, 0x1040, R69, 0x78, !PT ;  /* 0x0000104048457812 */ /* 0x000fe400078e7845 */
[----:B--2---:R-:W-:Y:S01]  /*5da0*/  ISETP.GE.AND P0, PT, R41, UR10, PT ;  /* 0x0000000a29007c0c */ /* 0x004fe2000bf06270 */
[----:B------:R-:W-:Y:S01]  /*5db0*/  LDTM.16dp32bit_t0_t15.x32 R4, tmem[UR24] ;  /* 0x00000018000479ee */ /* 0x000fe20008a80000 */
[----:B------:R-:W2:Y:S01]  /*5dc0*/  LDTM.16dp32bit_t16_t31.x32 R4, tmem[UR24+0x20] ;  /* 0x00002018000479ee */ /* 0x000ea20008aa0000 */
[----:B------:R-:W-:Y:S02]  /*5dd0*/  IADD3 R66, PT, PT, R69, UR13, R66 ;  /* 0x0000000d45427c10 */ /* 0x000fe4000fffe042 */
[----:B------:R-:W-:Y:S01]  /*5de0*/  ISETP.LT.AND P4, PT, R64, UR11, !P0 ;  /* 0x0000000b40007c0c */ /* 0x000fe2000c781270 */
[----:B------:R-:W3:Y:S01]  /*5df0*/  @!P2 SYNCS.CCTL.IV [UR13+0x6008] ;  /* 0x00600800ff00a9b1 */ /* 0x000ee2000800000d */
[----:B------:R-:W-:Y:S01]  /*5e00*/  NOP ;  /* 0x0000000000007918 */ /* 0x000fe20000000000 */
[----:B------:R-:W-:-:S02]  /*5e10*/  ISETP.LT.AND P2, PT, R65, UR11, !P0 ;  /* 0x0000000b41007c0c */ /* 0x000fc4000c741270 */
[----:B--2---:R-:W-:Y:S02]  /*5e20*/  F2FP.SATFINITE.E5M2.F32.PACK_AB_MERGE_C R4, R5, R4, RZ ;  /* 0x000000040504723e */ /* 0x004fe400048060ff */
[----:B------:R-:W-:Y:S02]  /*5e30*/  F2FP.SATFINITE.E5M2.F32.PACK_AB_MERGE_C R8, R9, R8, RZ ;  /* 0x000000080908723e */ /* 0x000fe400048060ff */
[----:B------:R-:W-:Y:S02]  /*5e40*/  F2FP.SATFINITE.E5M2.F32.PACK_AB_MERGE_C R12, R13, R12, RZ ;  /* 0x0000000c0d0c723e */ /* 0x000fe400048060ff */
[----:B------:R-:W-:Y:S02]  /*5e50*/  F2FP.SATFINITE.E5M2.F32.PACK_AB_MERGE_C R6, R7, R6, RZ ;  /* 0x000000060706723e */ /* 0x000fe400048060ff */
[----:B------:R-:W-:Y:S02]  /*5e60*/  F2FP.SATFINITE.E5M2.F32.PACK_AB_MERGE_C R10, R11, R10, RZ ;  /* 0x0000000a0b0a723e */ /* 0x000fe400048060ff */
[----:B------:R-:W-:-:S02]  /*5e70*/  F2FP.SATFINITE.E5M2.F32.PACK_AB_MERGE_C R14, R15, R14, RZ ;  /* 0x0000000e0f0e723e */ /* 0x000fc400048060ff */
[----:B------:R-:W-:Y:S02]  /*5e80*/  F2FP.SATFINITE.E5M2.F32.PACK_AB_MERGE_C R20, R21, R20, RZ ;  /* 0x000000141514723e */ /* 0x000fe400048060ff */
[----:B------:R-:W-:Y:S02]  /*5e90*/  F2FP.SATFINITE.E5M2.F32.PACK_AB_MERGE_C R24, R25, R24, RZ ;  /* 0x000000181918723e */ /* 0x000fe400048060ff */
[----:B------:R-:W-:Y:S02]  /*5ea0*/  F2FP.SATFINITE.E5M2.F32.PACK_AB_MERGE_C R28, R29, R28, RZ ;  /* 0x0000001c1d1c723e */ /* 0x000fe400048060ff */
[----:B------:R-:W-:Y:S02]  /*5eb0*/  F2FP.SATFINITE.E5M2.F32.PACK_AB_MERGE_C R16, R17, R16, RZ ;  /* 0x000000101110723e */ /* 0x000fe400048060ff */
[----:B------:R-:W-:Y:S02]  /*5ec0*/  F2FP.SATFINITE.E5M2.F32.PACK_AB_MERGE_C R22, R23, R22, RZ ;  /* 0x000000161716723e */ /* 0x000fe400048060ff */
[----:B------:R-:W-:-:S02]  /*5ed0*/  F2FP.SATFINITE.E5M2.F32.PACK_AB_MERGE_C R26, R27, R26, RZ ;  /* 0x0000001a1b1a723e */ /* 0x000fc400048060ff */
[----:B------:R-:W-:Y:S02]  /*5ee0*/  F2FP.SATFINITE.E5M2.F32.PACK_AB_MERGE_C R30, R31, R30, RZ ;  /* 0x0000001e1f1e723e */ /* 0x000fe400048060ff */
[----:B------:R-:W-:Y:S02]  /*5ef0*/  LOP3.LUT R17, R4, 0xffff, RZ, 0xc0, !PT ;  /* 0x0000ffff04117812 */ /* 0x000fe400078ec0ff */
[----:B------:R-:W-:Y:S02]  /*5f00*/  LOP3.LUT R68, R8, 0xffff, RZ, 0xc0, !PT ;  /* 0x0000ffff08447812 */ /* 0x000fe400078ec0ff */
[----:B------:R-:W-:Y:S02]  /*5f10*/  LOP3.LUT R25, R12, 0xffff, RZ, 0xc0, !PT ;  /* 0x0000ffff0c197812 */ /* 0x000fe400078ec0ff */
[----:B------:R-:W-:Y:S02]  /*5f20*/  F2FP.SATFINITE.E5M2.F32.PACK_AB_MERGE_C R32, R33, R32, RZ ;  /* 0x000000202120723e */ /* 0x000fe400048060ff */
[----:B------:R-:W-:-:S02]  /*5f30*/  LOP3.LUT R21, R6, 0xffff, RZ, 0xc0, !PT ;  /* 0x0000ffff06157812 */ /* 0x000fc400078ec0ff */
[----:B------:R-:W-:Y:S02]  /*5f40*/  LOP3.LUT R70, R10, 0xffff, RZ, 0xc0, !PT ;  /* 0x0000ffff0a467812 */ /* 0x000fe400078ec0ff */
[----:B------:R-:W-:Y:S02]  /*5f50*/  LOP3.LUT R27, R14, 0xffff, RZ, 0xc0, !PT ;  /* 0x0000ffff0e1b7812 */ /* 0x000fe400078ec0ff */
[----:B------:R-:W-:Y:S02]  /*5f60*/  LOP3.LUT R20, R20, 0xffff, RZ, 0xc0, !PT ;  /* 0x0000ffff14147812 */ /* 0x000fe400078ec0ff */
[----:B------:R-:W-:Y:S02]  /*5f70*/  LOP3.LUT R29, R24, 0xffff, RZ, 0xc0, !PT ;  /* 0x0000ffff181d7812 */ /* 0x000fe400078ec0ff */
[----:B------:R-:W-:Y:S02]  /*5f80*/  LOP3.LUT R33, R28, 0xffff, RZ, 0xc0, !PT ;  /* 0x0000ffff1c217812 */ /* 0x000fe400078ec0ff */
[----:B------:R-:W-:-:S02]  /*5f90*/  F2FP.SATFINITE.E5M2.F32.PACK_AB_MERGE_C R34, R35, R34, RZ ;  /* 0x000000222322723e */ /* 0x000fc400048060ff */
[----:B------:R-:W-:Y:S02]  /*5fa0*/  LOP3.LUT R22, R22, 0xffff, RZ, 0xc0, !PT ;  /* 0x0000ffff16167812 */ /* 0x000fe400078ec0ff */
[----:B------:R-:W-:Y:S02]  /*5fb0*/  LOP3.LUT R31, R26, 0xffff, RZ, 0xc0, !PT ;  /* 0x0000ffff1a1f7812 */ /* 0x000fe400078ec0ff */
[----:B------:R-:W-:Y:S02]  /*5fc0*/  LOP3.LUT R35, R30, 0xffff, RZ, 0xc0, !PT ;  /* 0x0000ffff1e237812 */ /* 0x000fe400078ec0ff */
[----:B------:R-:W-:Y:S02]  /*5fd0*/  PRMT R4, R25, 0x3340, R0 ;  /* 0x0000334019047816 */ /* 0x000fe40000000000 */
[----:B------:R-:W-:Y:S02]  /*5fe0*/  PRMT R5, R17, 0x3340, R68 ;  /* 0x0000334011057816 */ /* 0x000fe40000000044 */
[----:B------:R-:W-:-:S02]  /*5ff0*/  PRMT R6, R27, 0x3340, R0 ;  /* 0x000033401b067816 */ /* 0x000fc40000000000 */
[----:B------:R-:W-:Y:S02]  /*6000*/  PRMT R7, R21, 0x3340, R70 ;  /* 0x0000334015077816 */ /* 0x000fe40000000046 */
[--C-:B------:R-:W-:Y:S02]  /*6010*/  PRMT R8, R33, 0x3340, R0.reuse ;  /* 0x0000334021087816 */ /* 0x100fe40000000000 */
[----:B------:R-:W-:Y:S02]  /*6020*/  PRMT R9, R20, 0x3340, R29 ;  /* 0x0000334014097816 */ /* 0x000fe4000000001d */
[----:B------:R-:W-:Y:S02]  /*6030*/  PRMT R10, R35, 0x3340, R0 ;  /* 0x00003340230a7816 */ /* 0x000fe40000000000 */
[----:B------:R-:W-:Y:S02]  /*6040*/  PRMT R13, R22, 0x3340, R31 ;  /* 0x00003340160d7816 */ /* 0x000fe4000000001f */
[----:B------:R-:W-:-:S02]  /*6050*/  PRMT R11, R5, 0x5410, R4 ;  /* 0x00005410050b7816 */ /* 0x000fc40000000004 */
[----:B------:R-:W-:Y:S02]  /*6060*/  F2FP.SATFINITE.E5M2.F32.PACK_AB_MERGE_C R18, R19, R18, RZ ;  /* 0x000000121312723e */ /* 0x000fe400048060ff */
[----:B------:R-:W-:Y:S02]  /*6070*/  PRMT R15, R7, 0x5410, R6 ;  /* 0x00005410070f7816 */ /* 0x000fe40000000006 */
[----:B------:R-:W-:Y:S02]  /*6080*/  SHF.R.U32.HI R4, RZ, 0x8, R17 ;  /* 0x00000008ff047819 */ /* 0x000fe40000011611 */
[----:B------:R-:W-:Y:S02]  /*6090*/  PRMT R19, R9, 0x5410, R8 ;  /* 0x0000541009137816 */ /* 0x000fe40000000008 */
[----:B------:R-:W-:Y:S02]  /*60a0*/  SHF.R.U32.HI R5, RZ, 0x8, R21 ;  /* 0x00000008ff057819 */ /* 0x000fe40000011615 */
[----:B------:R-:W-:-:S02]  /*60b0*/  SHF.R.U32.HI R7, RZ, 0x8, R70 ;  /* 0x00000008ff077819 */ /* 0x000fc40000011646 */
[----:B------:R-:W-:Y:S02]  /*60c0*/  SHF.R.U32.HI R6, RZ, 0x8, R68 ;  /* 0x00000008ff067819 */ /* 0x000fe40000011644 */
[----:B------:R-:W-:Y:S02]  /*60d0*/  SHF.R.U32.HI R8, RZ, 0x8, R25 ;  /* 0x00000008ff087819 */ /* 0x000fe40000011619 */
[----:B------:R-:W-:Y:S02]  /*60e0*/  SHF.R.U32.HI R9, RZ, 0x8, R27 ;  /* 0x00000008ff097819 */ /* 0x000fe4000001161b */
[----:B------:R-:W-:Y:S02]  /*60f0*/  PRMT R23, R13, 0x5410, R10 ;  /* 0x000054100d177816 */ /* 0x000fe4000000000a */
[----:B------:R-:W-:Y:S02]  /*6100*/  LOP3.LUT R13, R4, 0xffff, RZ, 0xc0, !PT ;  /* 0x0000ffff040d7812 */ /* 0x000fe400078ec0ff */
[----:B------:R-:W-:-:S02]  /*6110*/  LOP3.LUT R4, R5, 0xffff, RZ, 0xc0, !PT ;  /* 0x0000ffff05047812 */ /* 0x000fc400078ec0ff */
[----:B------:R-:W-:Y:S02]  /*6120*/  LOP3.LUT R7, R7, 0xffff, RZ, 0xc0, !PT ;  /* 0x0000ffff07077812 */ /* 0x000fe400078ec0ff */
[----:B------:R-:W-:Y:S02]  /*6130*/  LOP3.LUT R6, R6, 0xffff, RZ, 0xc0, !PT ;  /* 0x0000ffff06067812 */ /* 0x000fe400078ec0ff */
[----:B------:R-:W-:Y:S02]  /*6140*/  LOP3.LUT R8, R8, 0xffff, RZ, 0xc0, !PT ;  /* 0x0000ffff08087812 */ /* 0x000fe400078ec0ff */
[----:B------:R-:W-:Y:S02]  /*6150*/  LOP3.LUT R9, R9, 0xffff, RZ, 0xc0, !PT ;  /* 0x0000ffff09097812 */ /* 0x000fe400078ec0ff */
[----:B------:R-:W-:Y:S02]  /*6160*/  PRMT R17, R4, 0x3340, R7 ;  /* 0x0000334004117816 */ /* 0x000fe40000000007 */
[----:B------:R-:W-:-:S02]  /*6170*/  PRMT R13, R13, 0x3340, R6 ;  /* 0x000033400d0d7816 */ /* 0x000fc40000000006 */
[----:B------:R-:W-:Y:S02]  /*6180*/  PRMT R10, R8, 0x3340, R1 ;  /* 0x00003340080a7816 */ /* 0x000fe40000000001 */
[----:B------:R-:W-:Y:S02]  /*6190*/  PRMT R12, R9, 0x3340, R0 ;  /* 0x00003340090c7816 */ /* 0x000fe40000000000 */
[----:B------:R-:W-:Y:S02]  /*61a0*/  SHF.R.U32.HI R4, RZ, 0x8, R20 ;  /* 0x00000008ff047819 */ /* 0x000fe40000011614 */
[----:B------:R-:W-:Y:S02]  /*61b0*/  SHF.R.U32.HI R6, RZ, 0x8, R29 ;  /* 0x00000008ff067819 */ /* 0x000fe4000001161d */
[----:B------:R-:W-:Y:S01]  /*61c0*/  SHF.R.U32.HI R8, RZ, 0x8, R33 ;  /* 0x00000008ff087819 */ /* 0x000fe20000011621 */
[----:B------:R-:W2:Y:S01]  /*61d0*/  LDC R29, c[0x0][0x3b8] ;  /* 0x0000ee00ff1d7b82 */ /* 0x000ea20000000800 */
[----:B------:R-:W-:-:S02]  /*61e0*/  SHF.R.U32.HI R9, RZ, 0x8, R35 ;  /* 0x00000008ff097819 */ /* 0x000fc40000011623 */
[----:B------:R-:W-:Y:S02]  /*61f0*/  SHF.R.U32.HI R5, RZ, 0x8, R22 ;  /* 0x00000008ff057819 */ /* 0x000fe40000011616 */
[----:B------:R-:W-:Y:S02]  /*6200*/  SHF.R.U32.HI R7, RZ, 0x8, R31 ;  /* 0x00000008ff077819 */ /* 0x000fe4000001161f */
[----:B------:R-:W-:Y:S02]  /*6210*/  LOP3.LUT R21, R4, 0xffff, RZ, 0xc0, !PT ;  /* 0x0000ffff04157812 */ /* 0x000fe400078ec0ff */
[----:B------:R-:W-:Y:S02]  /*6220*/  LOP3.LUT R6, R6, 0xffff, RZ, 0xc0, !PT ;  /* 0x0000ffff06067812 */ /* 0x000fe400078ec0ff */
[----:B------:R-:W-:Y:S02]  /*6230*/  LOP3.LUT R8, R8, 0xffff, RZ, 0xc0, !PT ;  /* 0x0000ffff08087812 */ /* 0x000fe400078ec0ff */
[----:B------:R-:W-:-:S02]  /*6240*/  LOP3.LUT R9, R9, 0xffff, RZ, 0xc0, !PT ;  /* 0x0000ffff09097812 */ /* 0x000fc400078ec0ff */
[----:B------:R-:W-:Y:S02]  /*6250*/  LOP3.LUT R4, R5, 0xffff, RZ, 0xc0, !PT ;  /* 0x0000ffff05047812 */ /* 0x000fe400078ec0ff */
[----:B------:R-:W-:Y:S02]  /*6260*/  LOP3.LUT R7, R7, 0xffff, RZ, 0xc0, !PT ;  /* 0x0000ffff07077812 */ /* 0x000fe400078ec0ff */
[----:B------:R-:W-:Y:S02]  /*6270*/  PRMT R21, R21, 0x3340, R6 ;  /* 0x0000334015157816 */ /* 0x000fe40000000006 */
[----:B------:R-:W-:Y:S02]  /*6280*/  PRMT R8, R8, 0x3340, R1 ;  /* 0x0000334008087816 */ /* 0x000fe40000000001 */
[----:B------:R-:W-:Y:S01]  /*6290*/  PRMT R9, R9, 0x3340, R0 ;  /* 0x0000334009097816 */ /* 0x000fe20000000000 */
[----:B--2---:R-:W-:Y:S01]  /*62a0*/  IMAD R64, R64, R29, RZ ;  /* 0x0000001d40407224 */ /* 0x004fe200078e02ff */
[----:B------:R-:W-:-:S02]  /*62b0*/  PRMT R4, R4, 0x3340, R7 ;  /* 0x0000334004047816 */ /* 0x000fc40000000007 */
[----:B------:R-:W-:Y:S02]  /*62c0*/  LOP3.LUT R18, R18, 0xffff, RZ, 0xc0, !PT ;  /* 0x0000ffff12127812 */ /* 0x000fe400078ec0ff */
[----:B------:R-:W-:Y:S02]  /*62d0*/  PRMT R13, R13, 0x5410, R10 ;  /* 0x000054100d0d7816 */ /* 0x000fe4000000000a */
[----:B------:R-:W-:Y:S02]  /*62e0*/  PRMT R17, R17, 0x5410, R12 ;  /* 0x0000541011117816 */ /* 0x000fe4000000000c */
[----:B------:R-:W-:Y:S02]  /*62f0*/  LOP3.LUT R16, R16, 0xffff, RZ, 0xc0, !PT ;  /* 0x0000ffff10107812 */ /* 0x000fe400078ec0ff */
[----:B------:R-:W-:Y:S02]  /*6300*/  LOP3.LUT R34, R34, 0xffff, RZ, 0xc0, !PT ;  /* 0x0000ffff22227812 */ /* 0x000fe400078ec0ff */
[----:B------:R-:W-:Y:S01]  /*6310*/  PRMT R21, R21, 0x5410, R8 ;  /* 0x0000541015157816 */ /* 0x000fe20000000008 */
[----:B-1----:R-:W-:Y:S01]  /*6320*/  IMAD R8, R41, UR4, RZ ;  /* 0x0000000429087c24 */ /* 0x002fe2000f8e02ff */
[----:B------:R-:W-:-:S02]  /*6330*/  PRMT R9, R4, 0x5410, R9 ;  /* 0x0000541004097816 */ /* 0x000fc40000000009 */
[----:B------:R-:W-:Y:S02]  /*6340*/  LOP3.LUT R32, R32, 0xffff, RZ, 0xc0, !PT ;  /* 0x0000ffff20207812 */ /* 0x000fe400078ec0ff */
[----:B------:R-:W-:Y:S02]  /*6350*/  PRMT R14, R15, 0x4210, R18 ;  /* 0x000042100f0e7816 */ /* 0x000fe40000000012 */
[--C-:B------:R-:W-:Y:S02]  /*6360*/  PRMT R12, R11, 0x4210, R16.reuse ;  /* 0x000042100b0c7816 */ /* 0x100fe40000000010 */
[----:B------:R-:W-:Y:S01]  /*6370*/  PRMT R13, R13, 0x5210, R16 ;  /* 0x000052100d0d7816 */ /* 0x000fe20000000010 */
[-C--:B------:R-:W-:Y:S01]  /*6380*/  IMAD R16, R61, R29.reuse, RZ ;  /* 0x0000001d3d107224 */ /* 0x080fe200078e02ff */
[----:B------:R-:W-:Y:S01]  /*6390*/  PRMT R15, R17, 0x5210, R18 ;  /* 0x00005210110f7816 */ /* 0x000fe20000000012 */
[----:B------:R-:W-:Y:S01]  /*63a0*/  IMAD R18, R65, R29, RZ ;  /* 0x0000001d41127224 */ /* 0x000fe200078e02ff */
[----:B------:R-:W-:-:S02]  /*63b0*/  PRMT R22, R23, 0x4210, R34 ;  /* 0x0000421017167816 */ /* 0x000fc40000000022 */
[--C-:B------:R-:W-:Y:S01]  /*63c0*/  PRMT R20, R19, 0x4210, R32.reuse ;  /* 0x0000421013147816 */ /* 0x100fe20000000020 */
[----:B---3--:R-:W-:Y:S01]  /*63d0*/  STSM.16.M88.4 [R67], R12 ;  /* 0x0000000c43007844 */ /* 0x008fe20000000200 */
[----:B------:R-:W-:Y:S02]  /*63e0*/  PRMT R21, R21, 0x5210, R32 ;  /* 0x0000521015157816 */ /* 0x000fe40000000020 */
[----:B------:R-:W-:Y:S02]  /*63f0*/  PRMT R23, R9, 0x5210, R34 ;  /* 0x0000521009177816 */ /* 0x000fe40000000022 */
[----:B------:R-:W-:-:S03]  /*6400*/  IADD3 R25, P3, PT, R8, UR8, RZ ;  /* 0x0000000808197c10 */ /* 0x000fc6000ff7e0ff */
[----:B------:R-:W-:Y:S01]  /*6410*/  STSM.16.M88.4 [R67+0x400], R20 ;  /* 0x0004001443007844 */ /* 0x000fe20000000200 */
[----:B------:R-:W-:Y:S01]  /*6420*/  LEA.HI.X.SX32 R27, R8, UR9, 0x1, P3 ;  /* 0x00000009081b7c11 */ /* 0x000fe200098f0eff */
[----:B------:R-:W-:Y:S01]  /*6430*/  BAR.SYNC.DEFER_BLOCKING 0x0 ;  /* 0x0000000000007b1d */ /* 0x000fe20000010000 */
[-C--:B------:R-:W-:Y:S02]  /*6440*/  IADD3 R8, P6, PT, R18, R25.reuse, RZ ;  /* 0x0000001912087210 */ /* 0x080fe40007fde0ff */
[----:B------:R-:W-:Y:S02]  /*6450*/  IADD3 R10, P5, PT, R64, R25, RZ ;  /* 0x00000019400a7210 */ /* 0x000fe40007fbe0ff */
[-C--:B------:R-:W-:Y:S01]  /*6460*/  LEA.HI.X.SX32 R9, R18, R27.reuse, 0x1, P6 ;  /* 0x0000001b12097211 */ /* 0x080fe200030f0eff */
[----:B------:R-:W-:Y:S01]  /*6470*/  IMAD R18, R29, 0x40, R18 ;  /* 0x000000401d127824 */ /* 0x000fe200078e0212 */
[----:B------:R-:W-:Y:S02]  /*6480*/  LEA.HI.X.SX32 R11, R64, R27, 0x1, P5 ;  /* 0x0000001b400b7211 */ /* 0x000fe400028f0eff */
[C---:B------:R-:W-:Y:S01]  /*6490*/  ISETP.LT.AND P6, PT, R63.reuse, UR11, !P0 ;  /* 0x0000000b3f007c0c */ /* 0x040fe2000c7c1270 */
[----:B------:R-:W-:Y:S01]  /*64a0*/  IMAD R63, R63, R29, RZ ;  /* 0x0000001d3f3f7224 */ /* 0x000fe200078e02ff */
[----:B------:R-:W-:Y:S01]  /*64b0*/  ISETP.LT.AND P3, PT, R49, UR11, !P0 ;  /* 0x0000000b31007c0c */ /* 0x000fe2000c761270 */
[----:B------:R-:W1:Y:S02]  /*64c0*/  LDSM.16.M88.4 R4, [R66] ;  /* 0x000000004204783b */ /* 0x000e640000000200 */
[----:B-1----:R-:W-:-:S02]  /*64d0*/  PRMT R17, R4, 0x7770, RZ ;  /* 0x0000777004117816 */ /* 0x002fc400000000ff */
[C---:B------:R-:W-:Y:S02]  /*64e0*/  PRMT R19, R4.reuse, 0x7771, RZ ;  /* 0x0000777104137816 */ /* 0x040fe400000000ff */
[----:B------:R-:W-:Y:S01]  /*64f0*/  PRMT R21, R4, 0x7772, RZ ;  /* 0x0000777204157816 */ /* 0x000fe200000000ff */
[----:B------:R1:W-:Y:S01]  /*6500*/  @P2 STG.E.U8 desc[UR26][R8.64], R17 ;  /* 0x0000001108002986 */ /* 0x0003e2000c10111a */
[C---:B------:R-:W-:Y:S02]  /*6510*/  IADD3 R12, P2, PT, R63.reuse, R25, RZ ;  /* 0x000000193f0c7210 */ /* 0x040fe40007f5e0ff */
[----:B------:R-:W-:Y:S01]  /*6520*/  PRMT R23, R6, 0x7772, RZ ;  /* 0x0000777206177816 */ /* 0x000fe200000000ff */
[----:B------:R2:W-:Y:S01]  /*6530*/  @P4 STG.E.U8 desc[UR26][R10.64], R19 ;  /* 0x000000130a004986 */ /* 0x0005e2000c10111a */
[C---:B------:R-:W-:Y:S01]  /*6540*/  ISETP.LT.AND P4, PT, R62.reuse, UR11, !P0 ;  /* 0x0000000b3e007c0c */ /* 0x040fe2000c781270 */
[----:B------:R-:W-:Y:S01]  /*6550*/  IMAD R62, R62, R29, RZ ;  /* 0x0000001d3e3e7224 */ /* 0x000fe200078e02ff */
[----:B------:R-:W-:-:S02]  /*6560*/  LEA.HI.X.SX32 R13, R63, R27, 0x1, P2 ;  /* 0x0000001b3f0d7211 */ /* 0x000fc400010f0eff */
[----:B------:R-:W-:Y:S02]  /*6570*/  ISETP.LT.AND P2, PT, R61, UR11, !P0 ;  /* 0x0000000b3d007c0c */ /* 0x000fe4000c741270 */
[----:B------:R-:W-:Y:S01]  /*6580*/  IADD3 R14, P5, PT, R62, R25, RZ ;  /* 0x000000193e0e7210 */ /* 0x000fe20007fbe0ff */
[----:B------:R3:W-:Y:S01]  /*6590*/  @P6 STG.E.U8 desc[UR26][R12.64], R21 ;  /* 0x000000150c006986 */ /* 0x0007e2000c10111a */
[----:B-1----:R-:W-:Y:S01]  /*65a0*/  PRMT R17, R4, 0x7773, RZ ;  /* 0x0000777304117816 */ /* 0x002fe200000000ff */
[----:B------:R-:W-:Y:S01]  /*65b0*/  IMAD R4, R58, R29, RZ ;  /* 0x0000001d3a047224 */ /* 0x000fe200078e02ff */
[----:B------:R-:W-:Y:S02]  /*65c0*/  LEA.HI.X.SX32 R15, R62, R27, 0x1, P5 ;  /* 0x0000001b3e0f7211 */ /* 0x000fe400028f0eff */
[C---:B------:R-:W-:Y:S01]  /*65d0*/  ISETP.LT.AND P5, PT, R60.reuse, UR11, !P0 ;  /* 0x0000000b3c007c0c */ /* 0x040fe2000c7a1270 */
[----:B------:R-:W-:Y:S01]  /*65e0*/  IMAD R60, R60, R29, RZ ;  /* 0x0000001d3c3c7224 */ /* 0x000fe200078e02ff */
[C---:B------:R-:W-:Y:S01]  /*65f0*/  IADD3 R8, P6, PT, R16.reuse, R25, RZ ;  /* 0x0000001910087210 */ /* 0x040fe20007fde0ff */
[----:B------:R1:W-:Y:S01]  /*6600*/  @P4 STG.E.U8 desc[UR26][R14.64], R17 ;  /* 0x000000110e004986 */ /* 0x0003e2000c10111a */
[C---:B------:R-:W-:Y:S01]  /*6610*/  ISETP.LT.AND P4, PT, R59.reuse, UR11, !P0 ;  /* 0x0000000b3b007c0c */ /* 0x040fe2000c781270 */
[----:B------:R-:W-:Y:S01]  /*6620*/  IMAD R59, R59, R29, RZ ;  /* 0x0000001d3b3b7224 */ /* 0x000fe200078e02ff */
[----:B------:R-:W-:-:S02]  /*6630*/  LEA.HI.X.SX32 R9, R16, R27, 0x1, P6 ;  /* 0x0000001b10097211 */ /* 0x000fc400030f0eff */
[C---:B--2---:R-:W-:Y:S02]  /*6640*/  IADD3 R10, P6, PT, R60.reuse, R25, RZ ;  /* 0x000000193c0a7210 */ /* 0x044fe40007fde0ff */
[C---:B------:R-:W-:Y:S02]  /*6650*/  PRMT R19, R5.reuse, 0x7770, RZ ;  /* 0x0000777005137816 */ /* 0x040fe400000000ff */
[----:B------:R-:W-:Y:S02]  /*6660*/  LEA.HI.X.SX32 R11, R60, R27, 0x1, P6 ;  /* 0x0000001b3c0b7211 */ /* 0x000fe400030f0eff */
[----:B---3--:R-:W-:Y:S01]  /*6670*/  PRMT R21, R5, 0x7771, RZ ;  /* 0x0000777105157816 */ /* 0x008fe200000000ff */
[----:B------:R2:W-:Y:S01]  /*6680*/  @P2 STG.E.U8 desc[UR26][R8.64], R19 ;  /* 0x0000001308002986 */ /* 0x0005e2000c10111a */
[C---:B------:R-:W-:Y:S02]  /*6690*/  IADD3 R12, P6, PT, R59.reuse, R25, RZ ;  /* 0x000000193b0c7210 */ /* 0x040fe40007fde0ff */
[----:B------:R-:W-:Y:S01]  /*66a0*/  ISETP.LT.AND P2, PT, R58, UR11, !P0 ;  /* 0x0000000b3a007c0c */ /* 0x000fe2000c741270 */
[----:B------:R3:W-:Y:S01]  /*66b0*/  @P5 STG.E.U8 desc[UR26][R10.64], R21 ;  /* 0x000000150a005986 */ /* 0x0007e2000c10111a */
[----:B------:R-:W-:-:S02]  /*66c0*/  LEA.HI.X.SX32 R13, R59, R27, 0x1, P6 ;  /* 0x0000001b3b0d7211 */ /* 0x000fc400030f0eff */
[C---:B------:R-:W-:Y:S01]  /*66d0*/  ISETP.LT.AND P6, PT, R57.reuse, UR11, !P0 ;  /* 0x0000000b39007c0c */ /* 0x040fe2000c7c1270 */
[----:B------:R-:W-:Y:S01]  /*66e0*/  IMAD R57, R57, R29, RZ ;  /* 0x0000001d39397224 */ /* 0x000fe200078e02ff */
[C---:B-1----:R-:W-:Y:S02]  /*66f0*/  IADD3 R14, P5, PT, R4.reuse, R25, RZ ;  /* 0x00000019040e7210 */ /* 0x042fe40007fbe0ff */
[----:B--2---:R-:W-:Y:S01]  /*6700*/  PRMT R9, R5, 0x7772, RZ ;  /* 0x0000777205097816 */ /* 0x004fe200000000ff */
[----:B------:R-:W-:Y:S01]  /*6710*/  IMAD R8, R55, R29, RZ ;  /* 0x0000001d37087224 */ /* 0x000fe200078e02ff */
[----:B------:R-:W-:Y:S02]  /*6720*/  LEA.HI.X.SX32 R15, R4, R27, 0x1, P5 ;  /* 0x0000001b040f7211 */ /* 0x000fe400028f0eff */
[----:B------:R-:W-:Y:S01]  /*6730*/  IADD3 R4, P5, PT, R57, R25, RZ ;  /* 0x0000001939047210 */ /* 0x000fe20007fbe0ff */
[----:B------:R1:W-:Y:S01]  /*6740*/  @P4 STG.E.U8 desc[UR26][R12.64], R9 ;  /* 0x000000090c004986 */ /* 0x0003e2000c10111a */
[----:B------:R-:W-:-:S02]  /*6750*/  PRMT R19, R5, 0x7773, RZ ;  /* 0x0000777305137816 */ /* 0x000fc400000000ff */
[C---:B------:R-:W-:Y:S01]  /*6760*/  ISETP.LT.AND P4, PT, R56.reuse, UR11, !P0 ;  /* 0x0000000b38007c0c */ /* 0x040fe2000c781270 */
[----:B------:R-:W-:Y:S01]  /*6770*/  IMAD R56, R56, R29, RZ ;  /* 0x0000001d38387224 */ /* 0x000fe200078e02ff */
[----:B------:R-:W-:Y:S01]  /*6780*/  LEA.HI.X.SX32 R5, R57, R27, 0x1, P5 ;  /* 0x0000001b39057211 */ /* 0x000fe200028f0eff */
[----:B------:R2:W-:Y:S01]  /*6790*/  @P2 STG.E.U8 desc[UR26][R14.64], R19 ;  /* 0x000000130e002986 */ /* 0x0005e2000c10111a */
[----:B---3--:R-:W-:Y:S02]  /*67a0*/  PRMT R21, R6, 0x7770, RZ ;  /* 0x0000777006157816 */ /* 0x008fe400000000ff */
[-C--:B------:R-:W-:Y:S02]  /*67b0*/  IADD3 R16, P5, PT, R56, R25.reuse, RZ ;  /* 0x0000001938107210 */ /* 0x080fe40007fbe0ff */
[----:B------:R-:W-:Y:S01]  /*67c0*/  ISETP.LT.AND P2, PT, R55, UR11, !P0 ;  /* 0x0000000b37007c0c */ /* 0x000fe2000c741270 */
[----:B------:R3:W-:Y:S01]  /*67d0*/  @P6 STG.E.U8 desc[UR26][R4.64], R21 ;  /* 0x0000001504006986 */ /* 0x0007e2000c10111a */
[----:B-1----:R-:W-:-:S02]  /*67e0*/  IADD3 R12, P6, PT, R8, R25, RZ ;  /* 0x00000019080c7210 */ /* 0x002fc40007fde0ff */
[-C--:B------:R-:W-:Y:S02]  /*67f0*/  LEA.HI.X.SX32 R17, R56, R27.reuse, 0x1, P5 ;  /* 0x0000001b38117211 */ /* 0x080fe400028f0eff */
[----:B------:R-:W-:Y:S02]  /*6800*/  LEA.HI.X.SX32 R13, R8, R27, 0x1, P6 ;  /* 0x0000001b080d7211 */ /* 0x000fe400030f0eff */
[----:B--2---:R-:W-:Y:S01]  /*6810*/  PRMT R19, R6, 0x7771, RZ ;  /* 0x0000777106137816 */ /* 0x004fe200000000ff */
[----:B------:R-:W1:Y:S01]  /*6820*/  LDSM.16.M88.4 R8, [R66+0x800] ;  /* 0x000800004208783b */ /* 0x000e620000000200 */
[C---:B------:R-:W-:Y:S01]  /*6830*/  ISETP.LT.AND P5, PT, R54.reuse, UR11, !P0 ;  /* 0x0000000b36007c0c */ /* 0x040fe2000c7a1270 */
[-C--:B------:R-:W-:Y:S02]  /*6840*/  IMAD R54, R54, R29.reuse, RZ ;  /* 0x0000001d36367224 */ /* 0x080fe400078e02ff */
[----:B------:R2:W-:Y:S01]  /*6850*/  @P4 STG.E.U8 desc[UR26][R16.64], R19 ;  /* 0x0000001310004986 */ /* 0x0005e2000c10111a */
[C---:B------:R-:W-:Y:S01]  /*6860*/  ISETP.LT.AND P4, PT, R53.reuse, UR11, !P0 ;  /* 0x0000000b35007c0c */ /* 0x040fe2000c781270 */
[----:B------:R-:W-:Y:S01]  /*6870*/  IMAD R53, R53, R29, RZ ;  /* 0x0000001d35357224 */ /* 0x000fe200078e02ff */
[----:B------:R-:W-:Y:S01]  /*6880*/  IADD3 R14, P6, PT, R54, R25, RZ ;  /* 0x00000019360e7210 */ /* 0x000fe20007fde0ff */
[----:B------:R4:W-:Y:S01]  /*6890*/  @P2 STG.E.U8 desc[UR26][R12.64], R23 ;  /* 0x000000170c002986 */ /* 0x0009e2000c10111a */
[----:B---3--:R-:W-:Y:S01]  /*68a0*/  PRMT R21, R6, 0x7773, RZ ;  /* 0x0000777306157816 */ /* 0x008fe200000000ff */
[----:B------:R-:W-:Y:S01]  /*68b0*/  IMAD R6, R52, R29, RZ ;  /* 0x0000001d34067224 */ /* 0x000fe200078e02ff */
[----:B------:R-:W-:-:S02]  /*68c0*/  LEA.HI.X.SX32 R15, R54, R27, 0x1, P6 ;  /* 0x0000001b360f7211 */ /* 0x000fc400030f0eff */
[C---:B------:R-:W-:Y:S02]  /*68d0*/  IADD3 R4, P6, PT, R53.reuse, R25, RZ ;  /* 0x0000001935047210 */ /* 0x040fe40007fde0ff */
[----:B------:R-:W-:Y:S01]  /*68e0*/  ISETP.LT.AND P2, PT, R52, UR11, !P0 ;  /* 0x0000000b34007c0c */ /* 0x000fe2000c741270 */
[----:B------:R3:W-:Y:S01]  /*68f0*/  @P5 STG.E.U8 desc[UR26][R14.64], R21 ;  /* 0x000000150e005986 */ /* 0x0007e2000c10111a */
[----:B------:R-:W-:Y:S02]  /*6900*/  LEA.HI.X.SX32 R5, R53, R27, 0x1, P6 ;  /* 0x0000001b35057211 */ /* 0x000fe400030f0eff */
[C---:B------:R-:W-:Y:S01]  /*6910*/  ISETP.LT.AND P6, PT, R51.reuse, UR11, !P0 ;  /* 0x0000000b33007c0c */ /* 0x040fe2000c7c1270 */
[----:B------:R-:W-:Y:S01]  /*6920*/  IMAD R51, R51, R29, RZ ;  /* 0x0000001d33337224 */ /* 0x000fe200078e02ff */
[----:B--2---:R-:W-:Y:S02]  /*6930*/  IADD3 R16, P5, PT, R6, R25, RZ ;  /* 0x0000001906107210 */ /* 0x004fe40007fbe0ff */
[----:B------:R-:W-:-:S02]  /*6940*/  PRMT R19, R7, 0x7770, RZ ;  /* 0x0000777007137816 */ /* 0x000fc400000000ff */
[----:B------:R-:W-:Y:S02]  /*6950*/  LEA.HI.X.SX32 R17, R6, R27, 0x1, P5 ;  /* 0x0000001b06117211 */ /* 0x000fe400028f0eff */
[----:B----4-:R-:W-:Y:S01]  /*6960*/  IADD3 R12, P5, PT, R51, R25, RZ ;  /* 0x00000019330c7210 */ /* 0x010fe20007fbe0ff */
[----:B------:R2:W-:Y:S01]  /*6970*/  @P4 STG.E.U8 desc[UR26][R4.64], R19 ;  /* 0x0000001304004986 */ /* 0x0005e2000c10111a */
[----:B------:R-:W-:Y:S02]  /*6980*/  PRMT R23, R7, 0x7771, RZ ;  /* 0x0000777107177816 */ /* 0x000fe400000000ff */
[----:B------:R-:W-:Y:S02]  /*6990*/  LEA.HI.X.SX32 R13, R51, R27, 0x1, P5 ;  /* 0x0000001b330d7211 */ /* 0x000fe400028f0eff */
[C---:B---3--:R-:W-:Y:S01]  /*69a0*/  PRMT R21, R7.reuse, 0x7772, RZ ;  /* 0x0000777207157816 */ /* 0x048fe200000000ff */
[----:B------:R3:W-:Y:S01]  /*69b0*/  @P2 STG.E.U8 desc[UR26][R16.64], R23 ;  /* 0x0000001710002986 */ /* 0x0007e2000c10111a */
[C---:B------:R-:W-:Y:S01]  /*69c0*/  ISETP.LT.AND P4, PT, R50.reuse, UR11, !P0 ;  /* 0x0000000b32007c0c */ /* 0x040fe2000c781270 */
[----:B------:R-:W-:Y:S01]  /*69d0*/  IMAD R50, R50, R29, RZ ;  /* 0x0000001d32327224 */ /* 0x000fe200078e02ff */
[----:B------:R-:W-:Y:S01]  /*69e0*/  ISETP.LT.AND P5, PT, R48, UR11, !P0 ;  /* 0x0000000b30007c0c */ /* 0x000fe2000c7a1270 */
[----:B------:R4:W-:Y:S01]  /*69f0*/  @P6 STG.E.U8 desc[UR26][R12.64], R21 ;  /* 0x000000150c006986 */ /* 0x0009e2000c10111a */
[----:B--2---:R-:W-:Y:S01]  /*6a00*/  PRMT R19, R7, 0x7773, RZ ;  /* 0x0000777307137816 */ /* 0x004fe200000000ff */
[----:B------:R-:W-:Y:S01]  /*6a10*/  IMAD R7, R29, 0x4, R18 ;  /* 0x000000041d077824 */ /* 0x000fe200078e0212 */
[----:B------:R-:W-:-:S02]  /*6a20*/  IADD3 R4, P6, PT, R18, R25, RZ ;  /* 0x0000001912047210 */ /* 0x000fc40007fde0ff */
[----:B------:R-:W-:Y:S02]  /*6a30*/  IADD3 R14, P2, PT, R50, R25, RZ ;  /* 0x00000019320e7210 */ /* 0x000fe40007f5e0ff */
[----:B------:R-:W-:Y:S01]  /*6a40*/  LEA.HI.X.SX32 R5, R18, R27, 0x1, P6 ;  /* 0x0000001b12057211 */ /* 0x000fe200030f0eff */
[----:B---3--:R-:W-:Y:S01]  /*6a50*/  IMAD R16, R29, 0x4, R7 ;  /* 0x000000041d107824 */ /* 0x008fe200078e0207 */
[C---:B------:R-:W-:Y:S01]  /*6a60*/  IADD3 R6, P6, PT, R7.reuse, R25, RZ ;  /* 0x0000001907067210 */ /* 0x040fe20007fde0ff */
[----:B------:R-:W-:Y:S01]  /*6a70*/  IMAD R17, R36, R29, RZ ;  /* 0x0000001d24117224 */ /* 0x000fe200078e02ff */
[-C--:B------:R-:W-:Y:S02]  /*6a80*/  LEA.HI.X.SX32 R15, R50, R27.reuse, 0x1, P2 ;  /* 0x0000001b320f7211 */ /* 0x080fe400010f0eff */
[C---:B-1----:R-:W-:Y:S02]  /*6a90*/  PRMT R23, R8.reuse, 0x7770, RZ ;  /* 0x0000777008177816 */ /* 0x042fe400000000ff */
[----:B------:R-:W-:Y:S01]  /*6aa0*/  LEA.HI.X.SX32 R7, R7, R27, 0x1, P6 ;  /* 0x0000001b07077211 */ /* 0x000fe200030f0eff */
[----:B------:R1:W-:Y:S01]  /*6ab0*/  @P4 STG.E.U8 desc[UR26][R14.64], R19 ;  /* 0x000000130e004986 */ /* 0x0003e2000c10111a */
[----:B----4-:R-:W-:-:S02]  /*6ac0*/  PRMT R21, R8, 0x7771, RZ ;  /* 0x0000777108157816 */ /* 0x010fc400000000ff */
[C---:B------:R-:W-:Y:S01]  /*6ad0*/  IADD3 R12, P6, PT, R16.reuse, R25, RZ ;  /* 0x00000019100c7210 */ /* 0x040fe20007fde0ff */
[----:B------:R2:W-:Y:S01]  /*6ae0*/  @P3 STG.E.U8 desc[UR26][R4.64], R23 ;  /* 0x0000001704003986 */ /* 0x0005e2000c10111a */
[----:B------:R-:W-:Y:S02]  /*6af0*/  ISETP.LT.AND P2, PT, R47, UR11, !P0 ;  /* 0x0000000b2f007c0c */ /* 0x000fe4000c741270 */
[----:B------:R-:W-:Y:S01]  /*6b00*/  LEA.HI.X.SX32 R13, R16, R27, 0x1, P6 ;  /* 0x0000001b100d7211 */ /* 0x000fe200030f0eff */
[----:B------:R3:W-:Y:S01]  /*6b10*/  @P5 STG.E.U8 desc[UR26][R6.64], R21 ;  /* 0x0000001506005986 */ /* 0x0007e2000c10111a */
[----:B------:R-:W-:Y:S01]  /*6b20*/  IMAD R16, R29, 0x8, R16 ;  /* 0x000000081d107824 */ /* 0x000fe200078e0210 */
[----:B------:R-:W-:Y:S02]  /*6b30*/  ISETP.LT.AND P3, PT, R36, UR11, !P0 ;  /* 0x0000000b24007c0c */ /* 0x000fe4000c761270 */
[----:B-1----:R-:W-:Y:S02]  /*6b40*/  IADD3 R14, P5, PT, R17, R25, RZ ;  /* 0x00000019110e7210 */ /* 0x002fe40007fbe0ff */
[----:B------:R-:W-:-:S02]  /*6b50*/  ISETP.LT.AND P4, PT, R46, UR11, !P0 ;  /* 0x0000000b2e007c0c */ /* 0x000fc4000c781270 */
[----:B------:R-:W-:Y:S02]  /*6b60*/  LEA.HI.X.SX32 R15, R17, R27, 0x1, P5 ;  /* 0x0000001b110f7211 */ /* 0x000fe400028f0eff */
[----:B--2---:R-:W-:Y:S01]  /*6b70*/  IADD3 R4, P5, PT, R16, R25, RZ ;  /* 0x0000001910047210 */ /* 0x004fe20007fbe0ff */
[----:B---3--:R-:W-:Y:S01]  /*6b80*/  IMAD R7, R29, 0x4, R16 ;  /* 0x000000041d077824 */ /* 0x008fe200078e0210 */
[----:B------:R-:W-:Y:S02]  /*6b90*/  ISETP.LT.AND P6, PT, R45, UR11, !P0 ;  /* 0x0000000b2d007c0c */ /* 0x000fe4000c7c1270 */
[C---:B------:R-:W-:Y:S02]  /*6ba0*/  PRMT R19, R8.reuse, 0x7772, RZ ;  /* 0x0000777208137816 */ /* 0x040fe400000000ff */
[----:B------:R-:W-:Y:S01]  /*6bb0*/  PRMT R17, R8, 0x7773, RZ ;  /* 0x0000777308117816 */ /* 0x000fe200000000ff */
[----:B------:R-:W-:Y:S01]  /*6bc0*/  IMAD R8, R29, 0x4, R7 ;  /* 0x000000041d087824 */ /* 0x000fe200078e0207 */
[----:B------:R-:W-:Y:S01]  /*6bd0*/  LEA.HI.X.SX32 R5, R16, R27, 0x1, P5 ;  /* 0x0000001b10057211 */ /* 0x000fe200028f0eff */
[----:B------:R1:W-:Y:S01]  /*6be0*/  @P2 STG.E.U8 desc[UR26][R12.64], R19 ;  /* 0x000000130c002986 */ /* 0x0003e2000c10111a */
[----:B------:R-:W-:Y:S01]  /*6bf0*/  IADD3 R6, P5, PT, R7, R25, RZ ;  /* 0x0000001907067210 */ /* 0x000fe20007fbe0ff */
[----:B------:R-:W-:Y:S01]  /*6c00*/  IMAD R16, R3, R29, RZ ;  /* 0x0000001d03107224 */ /* 0x000fe200078e02ff */
[----:B------:R-:W-:Y:S01]  /*6c10*/  PRMT R21, R9, 0x7770, RZ ;  /* 0x0000777009157816 */ /* 0x000fe200000000ff */
[----:B------:R2:W-:Y:S01]  /*6c20*/  @P3 STG.E.U8 desc[UR26][R14.64], R17 ;  /* 0x000000110e003986 */ /* 0x0005e2000c10111a */
[----:B------:R-:W-:-:S02]  /*6c30*/  LEA.HI.X.SX32 R7, R7, R27, 0x1, P5 ;  /* 0x0000001b07077211 */ /* 0x000fc400028f0eff */
[----:B------:R-:W-:Y:S01]  /*6c40*/  ISETP.LT.AND P2, PT, R44, UR11, !P0 ;  /* 0x0000000b2c007c0c */ /* 0x000fe2000c741270 */
[----:B------:R3:W-:Y:S01]  /*6c50*/  @P4 STG.E.U8 desc[UR26][R4.64], R21 ;  /* 0x0000001504004986 */ /* 0x0007e2000c10111a */
[----:B------:R-:W-:Y:S02]  /*6c60*/  ISETP.LT.AND P4, PT, R3, UR11, !P0 ;  /* 0x0000000b03007c0c */ /* 0x000fe4000c781270 */
[----:B------:R-:W-:Y:S02]  /*6c70*/  ISETP.LT.AND P3, PT, R43, UR11, !P0 ;  /* 0x0000000b2b007c0c */ /* 0x000fe4000c761270 */
[C---:B-1----:R-:W-:Y:S02]  /*6c80*/  PRMT R19, R9.reuse, 0x7771, RZ ;  /* 0x0000777109137816 */ /* 0x042fe400000000ff */
[C---:B------:R-:W-:Y:S02]  /*6c90*/  IADD3 R12, P5, PT, R8.reuse, R25, RZ ;  /* 0x00000019080c7210 */ /* 0x040fe40007fbe0ff */
[----:B--2---:R-:W-:Y:S01]  /*6ca0*/  PRMT R17, R9, 0x7772, RZ ;  /* 0x0000777209117816 */ /* 0x004fe200000000ff */
[----:B------:R1:W-:Y:S01]  /*6cb0*/  @P6 STG.E.U8 desc[UR26][R6.64], R19 ;  /* 0x0000001306006986 */ /* 0x0003e2000c10111a */
[----:B------:R-:W-:Y:S01]  /*6cc0*/  LEA.HI.X.SX32 R13, R8, R27, 0x1, P5 ;  /* 0x0000001b080d7211 */ /* 0x000fe200028f0eff */
[----:B------:R-:W-:Y:S01]  /*6cd0*/  IMAD R8, R29, 0x8, R8 ;  /* 0x000000081d087824 */ /* 0x000fe200078e0208 */
[----:B------:R-:W-:-:S02]  /*6ce0*/  IADD3 R14, P6, PT, R16, R25, RZ ;  /* 0x00000019100e7210 */ /* 0x000fc40007fde0ff */
[----:B------:R-:W-:Y:S01]  /*6cf0*/  ISETP.LT.AND P5, PT, R42, UR11, !P0 ;  /* 0x0000000b2a007c0c */ /* 0x000fe2000c7a1270 */
[----:B------:R-:W-:Y:S01]  /*6d00*/  IMAD R3, R29, 0x4, R8 ;  /* 0x000000041d037824 */ /* 0x000fe200078e0208 */
[----:B------:R-:W-:Y:S01]  /*6d10*/  LEA.HI.X.SX32 R15, R16, R27, 0x1, P6 ;  /* 0x0000001b100f7211 */ /* 0x000fe200030f0eff */
[----:B------:R2:W-:Y:S01]  /*6d20*/  @P2 STG.E.U8 desc[UR26][R12.64], R17 ;  /* 0x000000110c002986 */ /* 0x0005e2000c10111a */
[C---:B---3--:R-:W-:Y:S02]  /*6d30*/  IADD3 R4, P6, PT, R8.reuse, R25, RZ ;  /* 0x0000001908047210 */ /* 0x048fe40007fde0ff */
[----:B------:R-:W-:Y:S01]  /*6d40*/  PRMT R21, R9, 0x7773, RZ ;  /* 0x0000777309157816 */ /* 0x000fe200000000ff */
[----:B------:R-:W-:Y:S01]  /*6d50*/  IMAD R9, R29, 0x4, R3 ;  /* 0x000000041d097824 */ /* 0x000fe200078e0203 */
[----:B------:R-:W-:Y:S02]  /*6d60*/  LEA.HI.X.SX32 R5, R8, R27, 0x1, P6 ;  /* 0x0000001b08057211 */ /* 0x000fe400030f0eff */
[----:B-1----:R-:W-:Y:S01]  /*6d70*/  IADD3 R6, P6, PT, R3, R25, RZ ;  /* 0x0000001903067210 */ /* 0x002fe20007fde0ff */
[----:B------:R1:W-:Y:S01]  /*6d80*/  @P4 STG.E.U8 desc[UR26][R14.64], R21 ;  /* 0x000000150e004986 */ /* 0x0003e2000c10111a */
[----:B------:R-:W-:-:S02]  /*6d90*/  ISETP.LT.AND P2, PT, R40, UR11, !P0 ;  /* 0x0000000b28007c0c */ /* 0x000fc4000c741270 */
[----:B------:R-:W-:Y:S01]  /*6da0*/  PRMT R19, R10, 0x7770, RZ ;  /* 0x000077700a137816 */ /* 0x000fe200000000ff */
[----:B--2---:R-:W-:Y:S01]  /*6db0*/  IMAD R12, R29, 0x8, R9 ;  /* 0x000000081d0c7824 */ /* 0x004fe200078e0209 */
[----:B------:R-:W-:Y:S01]  /*6dc0*/  LEA.HI.X.SX32 R7, R3, R27, 0x1, P6 ;  /* 0x0000001b03077211 */ /* 0x000fe200030f0eff */
[----:B------:R-:W-:Y:S01]  /*6dd0*/  IMAD R3, R2, R29, RZ ;  /* 0x0000001d02037224 */ /* 0x000fe200078e02ff */
[C---:B------:R-:W-:Y:S01]  /*6de0*/  PRMT R17, R10.reuse, 0x7771, RZ ;  /* 0x000077710a117816 */ /* 0x040fe200000000ff */
[----:B------:R2:W-:Y:S01]  /*6df0*/  @P3 STG.E.U8 desc[UR26][R4.64], R19 ;  /* 0x0000001304003986 */ /* 0x0005e2000c10111a */
[----:B------:R-:W-:Y:S01]  /*6e00*/  IADD3 R8, P6, PT, R9, R25, RZ ;  /* 0x0000001909087210 */ /* 0x000fe20007fde0ff */
[----:B------:R-:W-:Y:S01]  /*6e10*/  IMAD R13, R29, 0x4, R12 ;  /* 0x000000041d0d7824 */ /* 0x000fe200078e020c */
[----:B------:R-:W-:Y:S01]  /*6e20*/  ISETP.LT.AND P4, PT, R39, UR11, !P0 ;  /* 0x0000000b27007c0c */ /* 0x000fe2000c781270 */
[----:B------:R3:W-:Y:S01]  /*6e30*/  @P5 STG.E.U8 desc[UR26][R6.64], R17 ;  /* 0x0000001106005986 */ /* 0x0007e2000c10111a */
[----:B------:R-:W-:Y:S01]  /*6e40*/  LEA.HI.X.SX32 R9, R9, R27, 0x1, P6 ;  /* 0x0000001b09097211 */ /* 0x000fe200030f0eff */
[----:B-1----:R-:W-:Y:S01]  /*6e50*/  IMAD R14, R29, 0x4, R13 ;  /* 0x000000041d0e7824 */ /* 0x002fe200078e020d */
[----:B------:R-:W-:Y:S01]  /*6e60*/  PRMT R21, R10, 0x7772, RZ ;  /* 0x000077720a157816 */ /* 0x000fe200000000ff */
[----:B------:R-:W-:Y:S01]  /*6e70*/  IMAD R15, R0, R29, RZ ;  /* 0x0000001d000f7224 */ /* 0x000fe200078e02ff */
[----:B------:R-:W-:-:S02]  /*6e80*/  ISETP.LT.AND P5, PT, R2, UR11, !P0 ;  /* 0x0000000b02007c0c */ /* 0x000fc4000c7a1270 */
[C---:B------:R-:W-:Y:S01]  /*6e90*/  IADD3 R2, P6, PT, R3.reuse, R25, RZ ;  /* 0x0000001903027210 */ /* 0x040fe20007fde0ff */
[----:B------:R1:W-:Y:S01]  /*6ea0*/  @P2 STG.E.U8 desc[UR26][R8.64], R21 ;  /* 0x0000001508002986 */ /* 0x0003e2000c10111a */
[----:B------:R-:W-:Y:S02]  /*6eb0*/  ISETP.LT.AND P3, PT, R38, UR11, !P0 ;  /* 0x0000000b26007c0c */ /* 0x000fe4000c761270 */
[----:B------:R-:W-:Y:S02]  /*6ec0*/  LEA.HI.X.SX32 R3, R3, R27, 0x1, P6 ;  /* 0x0000001b03037211 */ /* 0x000fe400030f0eff */
[CC--:B--2---:R-:W-:Y:S02]  /*6ed0*/  IADD3 R4, P6, PT, R12.reuse, R25.reuse, RZ ;  /* 0x000000190c047210 */ /* 0x0c4fe40007fde0ff */
[----:B---3--:R-:W-:Y:S02]  /*6ee0*/  IADD3 R6, P2, PT, R13, R25, RZ ;  /* 0x000000190d067210 */ /* 0x008fe40007f5e0ff */
[----:B------:R-:W-:-:S02]  /*6ef0*/  LEA.HI.X.SX32 R5, R12, R27, 0x1, P6 ;  /* 0x0000001b0c057211 */ /* 0x000fc400030f0eff */
[----:B------:R-:W-:Y:S02]  /*6f00*/  LEA.HI.X.SX32 R7, R13, R27, 0x1, P2 ;  /* 0x0000001b0d077211 */ /* 0x000fe400010f0eff */
[----:B------:R-:W-:Y:S02]  /*6f10*/  IADD3 R12, P6, PT, R14, R25, RZ ;  /* 0x000000190e0c7210 */ /* 0x000fe40007fde0ff */
[----:B------:R-:W-:Y:S02]  /*6f20*/  ISETP.LT.AND P2, PT, R37, UR11, !P0 ;  /* 0x0000000b25007c0c */ /* 0x000fe4000c741270 */
[----:B------:R-:W-:Y:S02]  /*6f30*/  ISETP.LT.AND P0, PT, R0, UR11, !P0 ;  /* 0x0000000b00007c0c */ /* 0x000fe4000c701270 */
[----:B------:R-:W-:Y:S02]  /*6f40*/  LEA.HI.X.SX32 R13, R14, R27, 0x1, P6 ;  /* 0x0000001b0e0d7211 */ /* 0x000fe400030f0eff */
[----:B-1----:R-:W-:-:S02]  /*6f50*/  IADD3 R8, P6, PT, R15, R25, RZ ;  /* 0x000000190f087210 */ /* 0x002fc40007fde0ff */
[----:B------:R-:W-:Y:S02]  /*6f60*/  PRMT R17, R10, 0x7773, RZ ;  /* 0x000077730a117816 */ /* 0x000fe400000000ff */
[C---:B------:R-:W-:Y:S02]  /*6f70*/  PRMT R19, R11.reuse, 0x7770, RZ ;  /* 0x000077700b137816 */ /* 0x040fe400000000ff */
[C---:B------:R-:W-:Y:S01]  /*6f80*/  PRMT R21, R11.reuse, 0x7771, RZ ;  /* 0x000077710b157816 */ /* 0x040fe200000000ff */
[----:B------:R1:W-:Y:S01]  /*6f90*/  @P5 STG.E.U8 desc[UR26][R2.64], R17 ;  /* 0x0000001102005986 */ /* 0x0003e2000c10111a */
[C---:B------:R-:W-:Y:S02]  /*6fa0*/  PRMT R23, R11.reuse, 0x7772, RZ ;  /* 0x000077720b177816 */ /* 0x040fe400000000ff */
[----:B------:R-:W-:Y:S01]  /*6fb0*/  PRMT R11, R11, 0x7773, RZ ;  /* 0x000077730b0b7816 */ /* 0x000fe200000000ff */
[----:B------:R1:W-:Y:S01]  /*6fc0*/  @P4 STG.E.U8 desc[UR26][R4.64], R19 ;  /* 0x0000001304004986 */ /* 0x0003e2000c10111a */
[----:B------:R-:W-:-:S03]  /*6fd0*/  LEA.HI.X.SX32 R9, R15, R27, 0x1, P6 ;  /* 0x0000001b0f097211 */ /* 0x000fc600030f0eff */
[----:B------:R1:W-:Y:S04]  /*6fe0*/  @P3 STG.E.U8 desc[UR26][R6.64], R21 ;  /* 0x0000001506003986 */ /* 0x0003e8000c10111a */
[----:B------:R1:W-:Y:S04]  /*6ff0*/  @P2 STG.E.U8 desc[UR26][R12.64], R23 ;  /* 0x000000170c002986 */ /* 0x0003e8000c10111a */
[----:B------:R1:W-:Y:S01]  /*7000*/  @P0 STG.E.U8 desc[UR26][R8.64], R11 ;  /* 0x0000000b08000986 */ /* 0x0003e2000c10111a */
[----:B------:R-:W-:Y:S06]  /*7010*/  BAR.SYNC.DEFER_BLOCKING 0x0 ;  /* 0x0000000000007b1d */ /* 0x000fec0000010000 */
[----:B------:R-:W-:Y:S05]  /*7020*/  @P1 BRA `(.L_x_13) ;  /* 0x0000000000a01947 */ /* 0x000fea0003800000 */
[----:B------:R-:W2:Y:S01]  /*7030*/  S2UR UR5, SR_CgaCtaId ;  /* 0x00000000000579c3 */ /* 0x000ea20000008800 */
[----:B------:R-:W-:Y:S01]  /*7040*/  NOP ;  /* 0x0000000000007918 */ /* 0x000fe20000000000 */
[----:B------:R-:W-:Y:S01]  /*7050*/  UMOV UR4, 0x50 ;  /* 0x0000005000047882 */ /* 0x000fe20000000000 */
[----:B------:R-:W-:Y:S02]  /*7060*/  IMAD.U32 R0, RZ, RZ, UR12 ;  /* 0x0000000cff007e24 */ /* 0x000fe4000f8e00ff */
[----:B-1----:R-:W-:Y:S02]  /*7070*/  IMAD.MOV.U32 R3, RZ, RZ, 0xf ;  /* 0x0000000fff037424 */ /* 0x002fe400078e00ff */
[----:B------:R-:W-:Y:S01]  /*7080*/  IMAD.MOV.U32 R7, RZ, RZ, 0x1 ;  /* 0x00000001ff077424 */ /* 0x000fe200078e00ff */
[----:B------:R-:W-:-:S04]  /*7090*/  LOP3.LUT R0, R0, 0xffff, RZ, 0xc0, !PT ;  /* 0x0000ffff00007812 */ /* 0x000fc800078ec0ff */
[----:B------:R-:W-:-:S05]  /*70a0*/  SHF.R.U32.HI R0, RZ, 0x5, R0 ;  /* 0x00000005ff007819 */ /* 0x000fca0000011600 */
[----:B------:R-:W-:Y:S01]  /*70b0*/  VIADD R2, R0, 0x10 ;  /* 0x0000001000027836 */ /* 0x000fe20000000000 */
[----:B------:R-:W-:Y:S01]  /*70c0*/  SHF.L.U32 R0, R3, R0, RZ ;  /* 0x0000000003007219 */ /* 0x000fe200000006ff */
[----:B--2---:R-:W-:-:S03]  /*70d0*/  ULEA UR6, UR5, UR4, 0x18 ;  /* 0x0000000405067291 */ /* 0x004fc6000f8ec0ff */
[----:B------:R-:W-:-:S04]  /*70e0*/  SHF.L.U32 R3, R7, R2, RZ ;  /* 0x0000000207037219 */ /* 0x000fc800000006ff */
[----:B------:R-:W-:Y:S02]  /*70f0*/  LOP3.LUT R0, R3, R0, RZ, 0xfc, !PT ;  /* 0x0000000003007212 */ /* 0x000fe400078efcff */
[----:B------:R-:W1:Y:S02]  /*7100*/  LDS R5, [UR6] ;  /* 0x00000006ff057984 */ /* 0x000e640008000800 */
[C---:B------:R-:W-:Y:S02]  /*7110*/  LOP3.LUT R2, R0.reuse, 0xffff, RZ, 0xc0, !PT ;  /* 0x0000ffff00027812 */ /* 0x040fe400078ec0ff */
[----:B-1----:R-:W-:-:S04]  /*7120*/  LOP3.LUT R3, R0, 0xffff, R5, 0x80, !PT ;  /* 0x0000ffff00037812 */ /* 0x002fc800078e8005 */
[----:B------:R-:W-:-:S13]  /*7130*/  ISETP.NE.AND P0, PT, R3, R2, PT ;  /* 0x000000020300720c */ /* 0x000fda0003f05270 */
[----:B------:R-:W-:Y:S05]  /*7140*/  @P0 BRA `(.L_x_14) ;  /* 0x0000000000500947 */ /* 0x000fea0003800000 */
[----:B------:R-:W-:Y:S02]  /*7150*/  SHF.R.U32.HI R5, RZ, 0x10, R5 ;  /* 0x00000010ff057819 */ /* 0x000fe40000011605 */
[----:B------:R-:W-:-:S04]  /*7160*/  SHF.R.U32.HI R2, RZ, 0x10, R0 ;  /* 0x00000010ff027819 */ /* 0x000fc80000011600 */
[----:B------:R-:W-:-:S04]  /*7170*/  LOP3.LUT R5, R5, R2, RZ, 0xc0, !PT ;  /* 0x0000000205057212 */ /* 0x000fc800078ec0ff */
[----:B------:R-:W-:-:S13]  /*7180*/  ISETP.NE.AND P0, PT, R5, R2, PT ;  /* 0x000000020500720c */ /* 0x000fda0003f05270 */
[----:B------:R-:W-:Y:S05]  /*7190*/  @P0 BRA `(.L_x_15) ;  /* 0x0000000000300947 */ /* 0x000fea0003800000 */
[----:B------:R-:W-:Y:S01]  /*71a0*/  R2UR UR4, R0 ;  /* 0x00000000000472ca */ /* 0x000fe200000e0000 */
[----:B------:R-:W-:Y:S01]  /*71b0*/  VOTEU.ANY UR5, UPT, PT ;  /* 0x0000000000057886 */ /* 0x000fe200038e0100 */
[----:B------:R-:W1:Y:S01]  /*71c0*/  S2R R0, SR_LANEID ;  /* 0x0000000000007919 */ /* 0x000e620000000000 */
[----:B------:R-:W-:-:S10]  /*71d0*/  UFLO.U32 UR5, UR5 ;  /* 0x00000005000572bd */ /* 0x000fd400080e0000 */
[----:B------:R-:W-:-:S06]  /*71e0*/  ULOP3.LUT UR4, URZ, UR4, URZ, 0x33, !UPT ;  /* 0x00000004ff047292 */ /* 0x000fcc000f8e33ff */
[----:B------:R-:W-:-:S04]  /*71f0*/  IMAD.U32 R2, RZ, RZ, UR4 ;  /* 0x00000004ff027e24 */ /* 0x000fc8000f8e00ff */
[----:B------:R-:W2:Y:S02]  /*7200*/  REDUX UR7, R2 ;  /* 0x00000000020773c4 */ /* 0x000ea40000000000 */
[----:B------:R3:W-:Y:S01]  /*7210*/  UTCATOMSWS.AND URZ, UR4 ;  /* 0x0000000400ff79e3 */ /* 0x0007e20008000000 */
[----:B-1----:R-:W-:Y:S01]  /*7220*/  ISETP.EQ.U32.AND P0, PT, R0, UR5, PT ;  /* 0x0000000500007c0c */ /* 0x002fe2000bf02070 */
[----:B--2---:R-:W-:-:S12]  /*7230*/  IMAD.U32 R0, RZ, RZ, UR7 ;  /* 0x00000007ff007e24 */ /* 0x004fd8000f8e00ff */
[----:B------:R3:W-:Y:S01]  /*7240*/  @P0 ATOMS.AND RZ, [UR6], R0 ;  /* 0x00000000ffff098c */ /* 0x0007e2000a800006 */
[----:B------:R-:W-:Y:S05]  /*7250*/  BRA `(.L_x_13) ;  /* 0x0000000000147947 */ /* 0x000fea0003800000 */
.L_x_15:
[----:B------:R-:W-:-:S07]  /*7260*/  MOV R2, 0x7280 ;  /* 0x0000728000027802 */ /* 0x000fce0000000f00 */
[----:B0-----:R-:W-:Y:S05]  /*7270*/  CALL.REL.NOINC `($__internal_0_$__cuda_sm10x_tcgen05_guardrail_trap_col_being_dealloced_not_returned_by_alloc) ;  /* 0x00000000002c7944 */ /* 0x001fea0003c00000 */
[----:B------:R-:W-:Y:S05]  /*7280*/  BRA `(.L_x_13) ;  /* 0x0000000000087947 */ /* 0x000fea0003800000 */
.L_x_14:
[----:B------:R-:W-:-:S07]  /*7290*/  MOV R2, 0x72b0 ;  /* 0x000072b000027802 */ /* 0x000fce0000000f00 */
[----:B0-----:R-:W-:Y:S05]  /*72a0*/  CALL.REL.NOINC `($__internal_2_$__cuda_sm10x_tcgen05_guardrail_trap_unallocated_columns_being_dealloced) ;  /* 0x0000000000387944 */ /* 0x001fea0003c00000 */
.L_x_13:
[----:B------:R-:W-:Y:S01]  /*72b0*/  NOP ;  /* 0x0000000000007918 */ /* 0x000fe20000000000 */
[----:B---3--:R-:W-:Y:S05]  /*72c0*/  EXIT ;  /* 0x000000000000794d */ /* 0x008fea0003800000 */
.L_x_8:
[----:B------:R-:W0:Y:S02]  /*72d0*/  SYNCS.PHASECHK.TRANS64.TRYWAIT P4, [UR25], R126 ;  /* 0x0000007eff0075a7 */ /* 0x000e240008081119 */
[----:B0-----:R-:W-:Y:S05]  /*72e0*/  @!P4 BRA `(.L_x_8) ;  /* 0xfffffffc00f8c947 */ /* 0x001fea000383ffff */
[----:B------:R-:W-:Y:S05]  /*72f0*/  BRA `(.L_x_16) ;  /* 0xffffffd400c47947 */ /* 0x000fea000383ffff */
.L_x_12:
[----:B------:R-:W1:Y:S02]  /*7300*/  SYNCS.PHASECHK.TRANS64.TRYWAIT P0, [UR25], R4 ;  /* 0x00000004ff0075a7 */ /* 0x000e640008001119 */
[----:B-1----:R-:W-:Y:S05]  /*7310*/  @!P0 BRA `(.L_x_12) ;  /* 0xfffffffc00f88947 */ /* 0x002fea000383ffff */
[----:B------:R-:W-:Y:S05]  /*7320*/  BRA `(.L_x_11) ;  /* 0xffffffe800407947 */ /* 0x000fea000383ffff */
        .weak           $__internal_0_$__cuda_sm10x_tcgen05_guardrail_trap_col_being_dealloced_not_returned_by_alloc
        .type           $__internal_0_$__cuda_sm10x_tcgen05_guardrail_trap_col_being_dealloced_not_returned_by_alloc,@function
        .size           $__internal_0_$__cuda_sm10x_tcgen05_guardrail_trap_col_being_dealloced_not_returned_by_alloc,($__internal_1_$__cuda_sm10x_tcgen05_guardrail_trap_phase_invalid_during_alloc - $__internal_0_$__cuda_sm10x_tcgen05_guardrail_trap_col_being_dealloced_not_returned_by_alloc)
$__internal_0_$__cuda_sm10x_tcgen05_guardrail_trap_col_being_dealloced_not_returned_by_alloc:
[----:B------:R-:W-:Y:S05]  /*7330*/  BPT.TRAP 0x1 ;  /* 0x000000040000795c */ /* 0x000fea0000300000 */
[----:B------:R-:W-:-:S04]  /*7340*/  IMAD.MOV.U32 R3, RZ, RZ, 0x0 ;  /* 0x00000000ff037424 */ /* 0x000fc800078e00ff */
[----:B------:R-:W-:Y:S05]  /*7350*/  RET.REL.NODEC R2 `(matmul_kernel) ;  /* 0xffffff8c02287950 */ /* 0x000fea0003c3ffff */
        .weak           $__internal_1_$__cuda_sm10x_tcgen05_guardrail_trap_phase_invalid_during_alloc
        .type           $__internal_1_$__cuda_sm10x_tcgen05_guardrail_trap_phase_invalid_during_alloc,@function
        .size           $__internal_1_$__cuda_sm10x_tcgen05_guardrail_trap_phase_invalid_during_alloc,($__internal_2_$__cuda_sm10x_tcgen05_guardrail_trap_unallocated_columns_being_dealloced - $__internal_1_$__cuda_sm10x_tcgen05_guardrail_trap_phase_invalid_during_alloc)
$__internal_1_$__cuda_sm10x_tcgen05_guardrail_trap_phase_invalid_during_alloc:
[----:B------:R-:W-:Y:S05]  /*7360*/  BPT.TRAP 0x1 ;  /* 0x000000040000795c */ /* 0x000fea0000300000 */
[----:B------:R-:W-:-:S04]  /*7370*/  IMAD.MOV.U32 R3, RZ, RZ, 0x0 ;  /* 0x00000000ff037424 */ /* 0x000fc800078e00ff */
[----:B------:R-:W-:Y:S05]  /*7380*/  RET.REL.NODEC R2 `(matmul_kernel) ;  /* 0xffffff8c021c7950 */ /* 0x000fea0003c3ffff */
        .weak           $__internal_2_$__cuda_sm10x_tcgen05_guardrail_trap_unallocated_columns_being_dealloced
        .type           $__internal_2_$__cuda_sm10x_tcgen05_guardrail_trap_unallocated_columns_being_dealloced,@function
        .size           $__internal_2_$__cuda_sm10x_tcgen05_guardrail_trap_unallocated_columns_being_dealloced,(.L_x_20 - $__internal_2_$__cuda_sm10x_tcgen05_guardrail_trap_unallocated_columns_being_dealloced)
$__internal_2_$__cuda_sm10x_tcgen05_guardrail_trap_unallocated_columns_being_dealloced:
[----:B------:R-:W-:Y:S05]  /*7390*/  BPT.TRAP 0x1 ;  /* 0x000000040000795c */ /* 0x000fea0000300000 */
[----:B------:R-:W-:-:S04]  /*73a0*/  IMAD.MOV.U32 R3, RZ, RZ, 0x0 ;  /* 0x00000000ff037424 */ /* 0x000fc800078e00ff */
[----:B------:R-:W-:Y:S05]  /*73b0*/  RET.REL.NODEC R2 `(matmul_kernel) ;  /* 0xffffff8c02107950 */ /* 0x000fea0003c3ffff */
.L_x_17:
[----:B------:R-:W-:-:S00]  /*73c0*/  BRA `(.L_x_17) ;  /* 0xfffffffc00fc7947 */ /* 0x000fc0000383ffff */
[----:B------:R-:W-:-:S00]  /*73d0*/  NOP ;  /* 0x0000000000007918 */ /* 0x000fc00000000000 */
        /* <DEDUP_REMOVED lines=10> */
.L_x_20:


//--------------------- .nv.shared.matmul_kernel  --------------------------
	.section	.nv.shared.matmul_kernel,"aw",@nobits
	.sectionflags	@""
	.align	16
	.zero		1024


//--------------------- .nv.shared.reserved.0     --------------------------
	.section	.nv.shared.reserved.0,"aw",@nobits
	.align	8
	.weak		__nv_reservedSMEM_offset_0_alias
	.size		__nv_reservedSMEM_offset_0_alias, 0, 64
	.other		__nv_reservedSMEM_offset_0_alias,@"STO_CUDA_RESERVED_SHARED STV_DEFAULT"
__nv_reservedSMEM_offset_0_alias:
	.zero		0
.nv.shared.reserved.0:
	.zero		64
	.weak		__nv_reservedSMEM_allocation_phase
	.type		__nv_reservedSMEM_allocation_phase,@object
	.size		__nv_reservedSMEM_allocation_phase,(.L_0 - __nv_reservedSMEM_allocation_phase)
__nv_reservedSMEM_allocation_phase:
	.zero		1
.L_0:
	.zero		7
	.weak		__nv_reservedSMEM_devtool_atexit_pc
	.type		__nv_reservedSMEM_devtool_atexit_pc,@object
	.size		__nv_reservedSMEM_devtool_atexit_pc,(__nv_reservedSMEM_allocation_mask - __nv_reservedSMEM_devtool_atexit_pc)
__nv_reservedSMEM_devtool_atexit_pc:
	.zero		8
	.weak		__nv_reservedSMEM_allocation_mask
	.type		__nv_reservedSMEM_allocation_mask,@object
	.size		__nv_reservedSMEM_allocation_mask,(.L_2 - __nv_reservedSMEM_allocation_mask)
__nv_reservedSMEM_allocation_mask:
	.zero		4
.L_2:


//--------------------- .nv.constant0.matmul_kernel --------------------------
	.section	.nv.constant0.matmul_kernel,"a",@progbits
	.sectionflags	@""
	.align	4
.nv.constant0.matmul_kernel:
	.zero		976


//--------------------- SYMBOLS --------------------------

	.type		.nv.reservedSmem.offset0,@object
	.size		.nv.reservedSmem.offset0,0x4
	.type		.nv.reservedSmem.cap,@object
	.size		.nv.reservedSmem.cap,0x4
